	.target	sm_90a

	.elftype	@"ET_EXEC"


//--------------------- .note.nv.tkinfo           --------------------------
	.section	.note.nv.tkinfo,"",@"SHT_NOTE"
	.sectionflags	@"SHF_NOTE_NV_TKINFO"
	.tkinfo
        /*0018*/ 	.word	0x00000002
        /*0030*/ 	.string	""
        /*0030*/ 	.string	"ptxas"
        /*0030*/ 	.string	"Cuda compilation tools, release 13.0, V13.0.88"
        /*0030*/ 	.string	"Build cuda_13.0.r13.0/compiler.36424714_0"
        /*0030*/ 	.string	"-arch sm_90a -m 64 "



//--------------------- .note.nv.cuinfo           --------------------------
	.section	.note.nv.cuinfo,"",@"SHT_NOTE"
	.sectionflags	@"SHF_NOTE_NV_CUINFO"
        /*0018*/ 	.short	0x0002
        /*001a*/ 	.short	0x005a
        /*001c*/ 	.short	0x0082
	.zero		2


//--------------------- .nv.info                  --------------------------
	.section	.nv.info,"",@"SHT_CUDA_INFO"
	.align	4


	//----- nvinfo : EIATTR_REGCOUNT
	.align		4
        /*0000*/ 	.byte	0x04, 0x2f
        /*0002*/ 	.short	(.L_15 - .L_14)
	.align		4
.L_14:
        /*0004*/ 	.word	index@(_ZN7cutlass13device_kernelINS_4gemm6kernel13GemmUniversalIN4cute5tupleIJiiiiEEENS1_10collective13CollectiveMmaINS1_34MainloopSm90TmaGmmaWarpSpecializedILi2ENS5_IJNS4_1CILi1EEESB_SB_EEENS1_35KernelTmaWarpSpecializedCooperativeEEENS5_IJNSA_ILi256EEENSA_ILi128EEESG_EEENS_10bfloat16_tENS5_IJlSB_lEEESI_SJ_NS4_8TiledMMAINS4_8MMA_AtomIJNS4_4SM904GMMA28MMA_64x128x16_F32BF16BF16_SSILNSN_5MajorE0ELSP_0ELNSN_7ScaleInE1ELSQ_1EEEEEENS4_6LayoutINS5_IJNSA_ILi2EEESB_SB_EEENS5_IJSB_NSA_ILi0EEESW_EEEEENS5_IJNS4_10UnderscoreESZ_SZ_EEEEENS4_13SM90_TMA_LOADENS4_14ComposedLayoutINS4_7SwizzleILi3ELi4ELi3EEENS4_18smem_ptr_flag_bitsILi16EEENST_INS5_IJNSA_ILi8EEENSA_ILi64EEEEEENS5_IJS19_SB_EEEEEEEvNS4_8identityES12_S1D_vS1E_EENS_8epilogue10collective6detail29Sm90TmaWarpSpecializedAdapterINS1H_15DefaultEpilogueISI_SJ_SJ_NS1G_6thread17LinearCombinationISI_Li1EffLNS1L_9ScaleType4KindE0ELNS_15FloatRoundStyleE2ESI_EENS1_15EpilogueDefaultEEEEEvvEEEEvNT_6ParamsE)
        /*0008*/ 	.word	0x000000a8


	//----- nvinfo : EIATTR_FRAME_SIZE
	.align		4
.L_15:
        /*000c*/ 	.byte	0x04, 0x11
        /*000e*/ 	.short	(.L_17 - .L_16)
	.align		4
.L_16:
        /*0010*/ 	.word	index@(_ZN7cutlass13device_kernelINS_4gemm6kernel13GemmUniversalIN4cute5tupleIJiiiiEEENS1_10collective13CollectiveMmaINS1_34MainloopSm90TmaGmmaWarpSpecializedILi2ENS5_IJNS4_1CILi1EEESB_SB_EEENS1_35KernelTmaWarpSpecializedCooperativeEEENS5_IJNSA_ILi256EEENSA_ILi128EEESG_EEENS_10bfloat16_tENS5_IJlSB_lEEESI_SJ_NS4_8TiledMMAINS4_8MMA_AtomIJNS4_4SM904GMMA28MMA_64x128x16_F32BF16BF16_SSILNSN_5MajorE0ELSP_0ELNSN_7ScaleInE1ELSQ_1EEEEEENS4_6LayoutINS5_IJNSA_ILi2EEESB_SB_EEENS5_IJSB_NSA_ILi0EEESW_EEEEENS5_IJNS4_10UnderscoreESZ_SZ_EEEEENS4_13SM90_TMA_LOADENS4_14ComposedLayoutINS4_7SwizzleILi3ELi4ELi3EEENS4_18smem_ptr_flag_bitsILi16EEENST_INS5_IJNSA_ILi8EEENSA_ILi64EEEEEENS5_IJS19_SB_EEEEEEEvNS4_8identityES12_S1D_vS1E_EENS_8epilogue10collective6detail29Sm90TmaWarpSpecializedAdapterINS1H_15DefaultEpilogueISI_SJ_SJ_NS1G_6thread17LinearCombinationISI_Li1EffLNS1L_9ScaleType4KindE0ELNS_15FloatRoundStyleE2ESI_EENS1_15EpilogueDefaultEEEEEvvEEEEvNT_6ParamsE)
        /*0014*/ 	.word	0x00000000


	//----- nvinfo : EIATTR_MIN_STACK_SIZE
	.align		4
.L_17:
        /*0018*/ 	.byte	0x04, 0x12
        /*001a*/ 	.short	(.L_19 - .L_18)
	.align		4
.L_18:
        /*001c*/ 	.word	index@(_ZN7cutlass13device_kernelINS_4gemm6kernel13GemmUniversalIN4cute5tupleIJiiiiEEENS1_10collective13CollectiveMmaINS1_34MainloopSm90TmaGmmaWarpSpecializedILi2ENS5_IJNS4_1CILi1EEESB_SB_EEENS1_35KernelTmaWarpSpecializedCooperativeEEENS5_IJNSA_ILi256EEENSA_ILi128EEESG_EEENS_10bfloat16_tENS5_IJlSB_lEEESI_SJ_NS4_8TiledMMAINS4_8MMA_AtomIJNS4_4SM904GMMA28MMA_64x128x16_F32BF16BF16_SSILNSN_5MajorE0ELSP_0ELNSN_7ScaleInE1ELSQ_1EEEEEENS4_6LayoutINS5_IJNSA_ILi2EEESB_SB_EEENS5_IJSB_NSA_ILi0EEESW_EEEEENS5_IJNS4_10UnderscoreESZ_SZ_EEEEENS4_13SM90_TMA_LOADENS4_14ComposedLayoutINS4_7SwizzleILi3ELi4ELi3EEENS4_18smem_ptr_flag_bitsILi16EEENST_INS5_IJNSA_ILi8EEENSA_ILi64EEEEEENS5_IJS19_SB_EEEEEEEvNS4_8identityES12_S1D_vS1E_EENS_8epilogue10collective6detail29Sm90TmaWarpSpecializedAdapterINS1H_15DefaultEpilogueISI_SJ_SJ_NS1G_6thread17LinearCombinationISI_Li1EffLNS1L_9ScaleType4KindE0ELNS_15FloatRoundStyleE2ESI_EENS1_15EpilogueDefaultEEEEEvvEEEEvNT_6ParamsE)
        /*0020*/ 	.word	0x00000000
.L_19:


//--------------------- .nv.compat                --------------------------
	.section	.nv.compat,"",@"SHT_CUDA_COMPAT_INFO"
	.align	4
        /*0000*/ 	.byte	0x02, 0x09, 0x01, 0x00, 0x02, 0x02, 0x04, 0x00, 0x02, 0x05, 0x05, 0x00, 0x03, 0x07, 0x01, 0x01
        /*0010*/ 	.byte	0x02, 0x03, 0x01, 0x00, 0x02, 0x06, 0x01, 0x00, 0x04, 0x0b, 0x08, 0x00, 0x00, 0x00, 0x00, 0x00
        /*0020*/ 	.byte	0x00, 0x00, 0x00, 0x00


//--------------------- .nv.info._ZN7cutlass13device_kernelINS_4gemm6kernel13GemmUniversalIN4cute5tupleIJiiiiEEENS1_10collective13CollectiveMmaINS1_34MainloopSm90TmaGmmaWarpSpecializedILi2ENS5_IJNS4_1CILi1EEESB_SB_EEENS1_35KernelTmaWarpSpecializedCooperativeEEENS5_IJNSA_ILi256EEENSA_ILi128EEESG_EEENS_10bfloat16_tENS5_IJlSB_lEEESI_SJ_NS4_8TiledMMAINS4_8MMA_AtomIJNS4_4SM904GMMA28MMA_64x128x16_F32BF16BF16_SSILNSN_5MajorE0ELSP_0ELNSN_7ScaleInE1ELSQ_1EEEEEENS4_6LayoutINS5_IJNSA_ILi2EEESB_SB_EEENS5_IJSB_NSA_ILi0EEESW_EEEEENS5_IJNS4_10UnderscoreESZ_SZ_EEEEENS4_13SM90_TMA_LOADENS4_14ComposedLayoutINS4_7SwizzleILi3ELi4ELi3EEENS4_18smem_ptr_flag_bitsILi16EEENST_INS5_IJNSA_ILi8EEENSA_ILi64EEEEEENS5_IJS19_SB_EEEEEEEvNS4_8identityES12_S1D_vS1E_EENS_8epilogue10collective6detail29Sm90TmaWarpSpecializedAdapterINS1H_15DefaultEpilogueISI_SJ_SJ_NS1G_6thread17LinearCombinationISI_Li1EffLNS1L_9ScaleType4KindE0ELNS_15FloatRoundStyleE2ESI_EENS1_15EpilogueDefaultEEEEEvvEEEEvNT_6ParamsE --------------------------
	.section	.nv.info._ZN7cutlass13device_kernelINS_4gemm6kernel13GemmUniversalIN4cute5tupleIJiiiiEEENS1_10collective13CollectiveMmaINS1_34MainloopSm90TmaGmmaWarpSpecializedILi2ENS5_IJNS4_1CILi1EEESB_SB_EEENS1_35KernelTmaWarpSpecializedCooperativeEEENS5_IJNSA_ILi256EEENSA_ILi128EEESG_EEENS_10bfloat16_tENS5_IJlSB_lEEESI_SJ_NS4_8TiledMMAINS4_8MMA_AtomIJNS4_4SM904GMMA28MMA_64x128x16_F32BF16BF16_SSILNSN_5MajorE0ELSP_0ELNSN_7ScaleInE1ELSQ_1EEEEEENS4_6LayoutINS5_IJNSA_ILi2EEESB_SB_EEENS5_IJSB_NSA_ILi0EEESW_EEEEENS5_IJNS4_10UnderscoreESZ_SZ_EEEEENS4_13SM90_TMA_LOADENS4_14ComposedLayoutINS4_7SwizzleILi3ELi4ELi3EEENS4_18smem_ptr_flag_bitsILi16EEENST_INS5_IJNSA_ILi8EEENSA_ILi64EEEEEENS5_IJS19_SB_EEEEEEEvNS4_8identityES12_S1D_vS1E_EENS_8epilogue10collective6detail29Sm90TmaWarpSpecializedAdapterINS1H_15DefaultEpilogueISI_SJ_SJ_NS1G_6thread17LinearCombinationISI_Li1EffLNS1L_9ScaleType4KindE0ELNS_15FloatRoundStyleE2ESI_EENS1_15EpilogueDefaultEEEEEvvEEEEvNT_6ParamsE,"",@"SHT_CUDA_INFO"
	.sectionflags	@""
	.align	4


	//----- nvinfo : EIATTR_CUDA_API_VERSION
	.align		4
        /*0000*/ 	.byte	0x04, 0x37
        /*0002*/ 	.short	(.L_21 - .L_20)
.L_20:
        /*0004*/ 	.word	0x00000082


	//----- nvinfo : EIATTR_KPARAM_INFO
	.align		4
.L_21:
        /*0008*/ 	.byte	0x04, 0x17
        /*000a*/ 	.short	(.L_23 - .L_22)
.L_22:
        /*000c*/ 	.word	0x00000000
        /*0010*/ 	.short	0x0000
        /*0012*/ 	.short	0x0070
        /*0014*/ 	.byte	0x00, 0xf0, 0x01, 0x10


	//----- nvinfo : EIATTR_SPARSE_MMA_MASK
	.align		4
.L_23:
        /*0018*/ 	.byte	0x03, 0x50
        /*001a*/ 	.short	0x0000


	//----- nvinfo : EIATTR_MAXREG_COUNT
	.align		4
        /*001c*/ 	.byte	0x03, 0x1b
        /*001e*/ 	.short	0x00a8


	//----- nvinfo : EIATTR_NUM_BARRIERS
	.align		4
        /*0020*/ 	.byte	0x02, 0x4c
        /*0022*/ 	.byte	0x01
	.zero		1


	//----- nvinfo : EIATTR_EXTERNS
	.align		4
        /*0024*/ 	.byte	0x04, 0x0f
        /*0026*/ 	.short	(.L_25 - .L_24)


	//   ....[0]....
	.align		4
.L_24:
        /*0028*/ 	.word	index@(__assertfail)


	//----- nvinfo : EIATTR_MERCURY_ISA_VERSION
	.align		4
.L_25:
        /*002c*/ 	.byte	0x03, 0x5f
        /*002e*/ 	.short	0x0101


	//----- nvinfo : EIATTR_INT_WARP_WIDE_INSTR_OFFSETS
	.align		4
        /*0030*/ 	.byte	0x04, 0x31
        /*0032*/ 	.short	(.L_27 - .L_26)


	//   ....[0]....
.L_26:
        /*0034*/ 	.word	0x00000370


	//   ....[1]....
        /*0038*/ 	.word	0x000003a0


	//   ....[2]....
        /*003c*/ 	.word	0x00000480


	//----- nvinfo : EIATTR_COOP_GROUP_MASK_REGIDS
	.align		4
.L_27:
        /*0040*/ 	.byte	0x04, 0x29
        /*0042*/ 	.short	(.L_29 - .L_28)


	//   ....[0]....
.L_28:
        /*0044*/ 	.word	0xffffffff


	//   ....[1]....
        /*0048*/ 	.word	0xffffffff


	//   ....[2]....
        /*004c*/ 	.word	0xffffffff


	//   ....[3]....
        /*0050*/ 	.word	0xffffffff


	//   ....[4]....
        /*0054*/ 	.word	0xffffffff


	//----- nvinfo : EIATTR_COOP_GROUP_INSTR_OFFSETS
	.align		4
.L_29:
        /*0058*/ 	.byte	0x04, 0x28
        /*005a*/ 	.short	(.L_31 - .L_30)


	//   ....[0]....
.L_30:
        /*005c*/ 	.word	0x00000060


	//   ....[1]....
        /*0060*/ 	.word	0x00000070


	//   ....[2]....
        /*0064*/ 	.word	0x00000130


	//   ....[3]....
        /*0068*/ 	.word	0x00000280


	//   ....[4]....
        /*006c*/ 	.word	0x00000f30


	//----- nvinfo : EIATTR_REG_RECONFIG
	.align		4
.L_31:
        /*0070*/ 	.byte	0x01, 0x54
	.zero		2


	//----- nvinfo : EIATTR_SYSCALL_OFFSETS
	.align		4
        /*0074*/ 	.byte	0x04, 0x46
        /*0076*/ 	.short	(.L_33 - .L_32)


	//   ....[0]....
.L_32:
        /*0078*/ 	.word	0x000010f0


	//----- nvinfo : EIATTR_MBARRIER_INSTR_OFFSETS
	.align		4
.L_33:
        /*007c*/ 	.byte	0x04, 0x39
        /*007e*/ 	.short	(.L_35 - .L_34)


	//   ....[0]....
.L_34:
        /*0080*/ 	.word	0x00000230
        /*0084*/ 	.word	0x000000ff
        /*0088*/ 	.word	0x00000000
        /*008c*/ 	.short	0x0100
        /*008e*/ 	.byte	0x08
	.zero		1


	//   ....[1]....
        /*0090*/ 	.word	0x00000240
        /*0094*/ 	.word	0x000000ff
        /*0098*/ 	.word	0x00000010
        /*009c*/ 	.short	0x0100
        /*009e*/ 	.byte	0x08
	.zero		1


	//   ....[2]....
        /*00a0*/ 	.word	0x00000250
        /*00a4*/ 	.word	0x000000ff
        /*00a8*/ 	.word	0x00000008
        /*00ac*/ 	.short	0x0100
        /*00ae*/ 	.byte	0x08
	.zero		1


	//   ....[3]....
        /*00b0*/ 	.word	0x00000260
        /*00b4*/ 	.word	0x000000ff
        /*00b8*/ 	.word	0x00000018
        /*00bc*/ 	.short	0x0100
        /*00be*/ 	.byte	0x08
	.zero		1


	//   ....[4]....
        /*00c0*/ 	.word	0x000004f0
        /*00c4*/ 	.word	0x000000ff
        /*00c8*/ 	.word	0x00000030
        /*00cc*/ 	.short	0x0100
        /*00ce*/ 	.byte	0x06
	.zero		1


	//   ....[5]....
        /*00d0*/ 	.word	0x00000550
        /*00d4*/ 	.word	0x000000ff
        /*00d8*/ 	.word	0x00000038
        /*00dc*/ 	.short	0x0100
        /*00de*/ 	.byte	0x06
	.zero		1


	//   ....[6]....
        /*00e0*/ 	.word	0x00001170
        /*00e4*/ 	.word	0x00000003
        /*00e8*/ 	.word	0x00000000
        /*00ec*/ 	.short	0x010a
        /*00ee*/ 	.byte	0x3f
	.zero		1


	//   ....[7]....
        /*00f0*/ 	.word	0x000011b0
        /*00f4*/ 	.word	0x00000003
        /*00f8*/ 	.word	0x00000000
        /*00fc*/ 	.short	0x010a
        /*00fe*/ 	.byte	0x3f
	.zero		1


	//   ....[8]....
        /*0100*/ 	.word	0x000019a0
        /*0104*/ 	.word	0x000000ff
        /*0108*/ 	.word	0x00000000
        /*010c*/ 	.short	0x010a
        /*010e*/ 	.byte	0x09
	.zero		1


	//   ....[9]....
        /*0110*/ 	.word	0x000019e0
        /*0114*/ 	.word	0x000000ff
        /*0118*/ 	.word	0x00000000
        /*011c*/ 	.short	0x010a
        /*011e*/ 	.byte	0x09
	.zero		1


	//   ....[10]....
        /*0120*/ 	.word	0x00002090
        /*0124*/ 	.word	0x000000ff
        /*0128*/ 	.word	0x00000000
        /*012c*/ 	.short	0x0101
        /*012e*/ 	.byte	0x08
	.zero		1


	//   ....[11]....
        /*0130*/ 	.word	0x00002270
        /*0134*/ 	.word	0x000000ff
        /*0138*/ 	.word	0x00000000
        /*013c*/ 	.short	0x0101
        /*013e*/ 	.byte	0x04
	.zero		1


	//   ....[12]....
        /*0140*/ 	.word	0x0000bb30
        /*0144*/ 	.word	0x0000000c
        /*0148*/ 	.word	0x00000010
        /*014c*/ 	.short	0x010a
        /*014e*/ 	.byte	0x3f
	.zero		1


	//   ....[13]....
        /*0150*/ 	.word	0x0000bfb0
        /*0154*/ 	.word	0x00000005
        /*0158*/ 	.word	0x00000038
        /*015c*/ 	.short	0x0101
        /*015e*/ 	.byte	0x3f
	.zero		1


	//   ....[14]....
        /*0160*/ 	.word	0x0000c6b0
        /*0164*/ 	.word	0x00000007
        /*0168*/ 	.word	0x00000000
        /*016c*/ 	.short	0x010a
        /*016e*/ 	.byte	0x3f
	.zero		1


	//   ....[15]....
        /*0170*/ 	.word	0x0000c730
        /*0174*/ 	.word	0x00000005
        /*0178*/ 	.word	0x00000000
        /*017c*/ 	.short	0x010a
        /*017e*/ 	.byte	0x3f
	.zero		1


	//   ....[16]....
        /*0180*/ 	.word	0x0000c790
        /*0184*/ 	.word	0x00000003
        /*0188*/ 	.word	0x00000000
        /*018c*/ 	.short	0x010a
        /*018e*/ 	.byte	0x3f
	.zero		1


	//   ....[17]....
        /*0190*/ 	.word	0x0000c7f0
        /*0194*/ 	.word	0x00000004
        /*0198*/ 	.word	0x00000000
        /*019c*/ 	.short	0x010a
        /*019e*/ 	.byte	0x3f
	.zero		1


	//   ....[18]....
        /*01a0*/ 	.word	0x0000c8c0
        /*01a4*/ 	.word	0x0000000c
        /*01a8*/ 	.word	0x00000010
        /*01ac*/ 	.short	0x010a
        /*01ae*/ 	.byte	0x3f
	.zero		1


	//   ....[19]....
        /*01b0*/ 	.word	0x0000c990
        /*01b4*/ 	.word	0x00000007
        /*01b8*/ 	.word	0x00000000
        /*01bc*/ 	.short	0x010a
        /*01be*/ 	.byte	0x3f
	.zero		1


	//----- nvinfo : EIATTR_NUM_MBARRIERS
	.align		4
.L_35:
        /*01c0*/ 	.byte	0x03, 0x38
        /*01c2*/ 	.short	0x0006


	//----- nvinfo : EIATTR_EXIT_INSTR_OFFSETS
	.align		4
        /*01c4*/ 	.byte	0x04, 0x1c
        /*01c6*/ 	.short	(.L_37 - .L_36)


	//   ....[0]....
.L_36:
        /*01c8*/ 	.word	0x000005a0


	//   ....[1]....
        /*01cc*/ 	.word	0x00000e60


	//   ....[2]....
        /*01d0*/ 	.word	0x0000b1a0


	//   ....[3]....
        /*01d4*/ 	.word	0x0000b7d0


	//   ....[4]....
        /*01d8*/ 	.word	0x0000c780


	//----- nvinfo : EIATTR_MAX_THREADS
	.align		4
.L_37:
        /*01dc*/ 	.byte	0x04, 0x05
        /*01de*/ 	.short	(.L_39 - .L_38)
.L_38:
        /*01e0*/ 	.word	0x00000180
        /*01e4*/ 	.word	0x00000001
        /*01e8*/ 	.word	0x00000001


	//----- nvinfo : EIATTR_CRS_STACK_SIZE
	.align		4
.L_39:
        /*01ec*/ 	.byte	0x04, 0x1e
        /*01ee*/ 	.short	(.L_41 - .L_40)
.L_40:
        /*01f0*/ 	.word	0x00000000


	//----- nvinfo : EIATTR_CBANK_PARAM_SIZE
	.align		4
.L_41:
        /*01f4*/ 	.byte	0x03, 0x19
        /*01f6*/ 	.short	0x0470


	//----- nvinfo : EIATTR_PARAM_CBANK
	.align		4
        /*01f8*/ 	.byte	0x04, 0x0a
        /*01fa*/ 	.short	(.L_43 - .L_42)
	.align		4
.L_42:
        /*01fc*/ 	.word	index@(.nv.constant0._ZN7cutlass13device_kernelINS_4gemm6kernel13GemmUniversalIN4cute5tupleIJiiiiEEENS1_10collective13CollectiveMmaINS1_34MainloopSm90TmaGmmaWarpSpecializedILi2ENS5_IJNS4_1CILi1EEESB_SB_EEENS1_35KernelTmaWarpSpecializedCooperativeEEENS5_IJNSA_ILi256EEENSA_ILi128EEESG_EEENS_10bfloat16_tENS5_IJlSB_lEEESI_SJ_NS4_8TiledMMAINS4_8MMA_AtomIJNS4_4SM904GMMA28MMA_64x128x16_F32BF16BF16_SSILNSN_5MajorE0ELSP_0ELNSN_7ScaleInE1ELSQ_1EEEEEENS4_6LayoutINS5_IJNSA_ILi2EEESB_SB_EEENS5_IJSB_NSA_ILi0EEESW_EEEEENS5_IJNS4_10UnderscoreESZ_SZ_EEEEENS4_13SM90_TMA_LOADENS4_14ComposedLayoutINS4_7SwizzleILi3ELi4ELi3EEENS4_18smem_ptr_flag_bitsILi16EEENST_INS5_IJNSA_ILi8EEENSA_ILi64EEEEEENS5_IJS19_SB_EEEEEEEvNS4_8identityES12_S1D_vS1E_EENS_8epilogue10collective6detail29Sm90TmaWarpSpecializedAdapterINS1H_15DefaultEpilogueISI_SJ_SJ_NS1G_6thread17LinearCombinationISI_Li1EffLNS1L_9ScaleType4KindE0ELNS_15FloatRoundStyleE2ESI_EENS1_15EpilogueDefaultEEEEEvvEEEEvNT_6ParamsE)
        /*0200*/ 	.short	0x0210
        /*0202*/ 	.short	0x0470


	//----- nvinfo : EIATTR_SW_WAR
	.align		4
.L_43:
        /*0204*/ 	.byte	0x04, 0x36
        /*0206*/ 	.short	(.L_45 - .L_44)
.L_44:
        /*0208*/ 	.word	0x00000008
.L_45:


//--------------------- .nv.callgraph             --------------------------
	.section	.nv.callgraph,"",@"SHT_CUDA_CALLGRAPH"
	.align	4
	.sectionentsize	8
	.align		4
        /*0000*/ 	.word	0x00000000
	.align		4
        /*0004*/ 	.word	0xffffffff
	.align		4
        /*0008*/ 	.word	index@(_ZN7cutlass13device_kernelINS_4gemm6kernel13GemmUniversalIN4cute5tupleIJiiiiEEENS1_10collective13CollectiveMmaINS1_34MainloopSm90TmaGmmaWarpSpecializedILi2ENS5_IJNS4_1CILi1EEESB_SB_EEENS1_35KernelTmaWarpSpecializedCooperativeEEENS5_IJNSA_ILi256EEENSA_ILi128EEESG_EEENS_10bfloat16_tENS5_IJlSB_lEEESI_SJ_NS4_8TiledMMAINS4_8MMA_AtomIJNS4_4SM904GMMA28MMA_64x128x16_F32BF16BF16_SSILNSN_5MajorE0ELSP_0ELNSN_7ScaleInE1ELSQ_1EEEEEENS4_6LayoutINS5_IJNSA_ILi2EEESB_SB_EEENS5_IJSB_NSA_ILi0EEESW_EEEEENS5_IJNS4_10UnderscoreESZ_SZ_EEEEENS4_13SM90_TMA_LOADENS4_14ComposedLayoutINS4_7SwizzleILi3ELi4ELi3EEENS4_18smem_ptr_flag_bitsILi16EEENST_INS5_IJNSA_ILi8EEENSA_ILi64EEEEEENS5_IJS19_SB_EEEEEEEvNS4_8identityES12_S1D_vS1E_EENS_8epilogue10collective6detail29Sm90TmaWarpSpecializedAdapterINS1H_15DefaultEpilogueISI_SJ_SJ_NS1G_6thread17LinearCombinationISI_Li1EffLNS1L_9ScaleType4KindE0ELNS_15FloatRoundStyleE2ESI_EENS1_15EpilogueDefaultEEEEEvvEEEEvNT_6ParamsE)
	.align		4
        /*000c*/ 	.word	index@(__assertfail)
	.align		4
        /*0010*/ 	.word	0x00000000
	.align		4
        /*0014*/ 	.word	0xfffffffe
	.align		4
        /*0018*/ 	.word	0x00000000
	.align		4
        /*001c*/ 	.word	0xfffffffd
	.align		4
        /*0020*/ 	.word	0x00000000
	.align		4
        /*0024*/ 	.word	0xfffffffc


//--------------------- .nv.constant4             --------------------------
	.section	.nv.constant4,"a",@progbits
	.align	8
	.align		8
.nv.constant4:
        /*0000*/ 	.dword	__assertfail
	.align		8
        /*0008*/ 	.dword	__unnamed_1
	.align		8
        /*0010*/ 	.dword	_ZN39_INTERNAL_77658a7b_4_k_cu_0b690ab1_27164cuda3std3__45__cpo5beginE
	.align		8
        /*0018*/ 	.dword	_ZN39_INTERNAL_77658a7b_4_k_cu_0b690ab1_27164cuda3std3__45__cpo3endE
	.align		8
        /*0020*/ 	.dword	_ZN39_INTERNAL_77658a7b_4_k_cu_0b690ab1_27164cuda3std3__45__cpo6cbeginE
	.align		8
        /*0028*/ 	.dword	_ZN39_INTERNAL_77658a7b_4_k_cu_0b690ab1_27164cuda3std3__45__cpo4cendE
	.align		8
        /*0030*/ 	.dword	_ZN39_INTERNAL_77658a7b_4_k_cu_0b690ab1_27164cuda3std3__441_GLOBAL__N__77658a7b_4_k_cu_0b690ab1_27166ignoreE
	.align		8
        /*0038*/ 	.dword	_ZN39_INTERNAL_77658a7b_4_k_cu_0b690ab1_27164cuda3std3__419piecewise_constructE
	.align		8
        /*0040*/ 	.dword	_ZN39_INTERNAL_77658a7b_4_k_cu_0b690ab1_27164cuda3std3__48in_placeE
	.align		8
        /*0048*/ 	.dword	_ZN39_INTERNAL_77658a7b_4_k_cu_0b690ab1_27164cuda3std6ranges3__45__cpo4swapE
	.align		8
        /*0050*/ 	.dword	_ZN39_INTERNAL_77658a7b_4_k_cu_0b690ab1_27164cuda3std6ranges3__45__cpo9iter_moveE
	.align		8
        /*0058*/ 	.dword	_ZN39_INTERNAL_77658a7b_4_k_cu_0b690ab1_27164cute7productE
	.align		8
        /*0060*/ 	.dword	_ZN39_INTERNAL_77658a7b_4_k_cu_0b690ab1_27164cute1_E
	.align		8
        /*0068*/ 	.dword	$str$22
	.align		8
        /*0070*/ 	.dword	$str$23


//--------------------- .text._ZN7cutlass13device_kernelINS_4gemm6kernel13GemmUniversalIN4cute5tupleIJiiiiEEENS1_10collective13CollectiveMmaINS1_34MainloopSm90TmaGmmaWarpSpecializedILi2ENS5_IJNS4_1CILi1EEESB_SB_EEENS1_35KernelTmaWarpSpecializedCooperativeEEENS5_IJNSA_ILi256EEENSA_ILi128EEESG_EEENS_10bfloat16_tENS5_IJlSB_lEEESI_SJ_NS4_8TiledMMAINS4_8MMA_AtomIJNS4_4SM904GMMA28MMA_64x128x16_F32BF16BF16_SSILNSN_5MajorE0ELSP_0ELNSN_7ScaleInE1ELSQ_1EEEEEENS4_6LayoutINS5_IJNSA_ILi2EEESB_SB_EEENS5_IJSB_NSA_ILi0EEESW_EEEEENS5_IJNS4_10UnderscoreESZ_SZ_EEEEENS4_13SM90_TMA_LOADENS4_14ComposedLayoutINS4_7SwizzleILi3ELi4ELi3EEENS4_18smem_ptr_flag_bitsILi16EEENST_INS5_IJNSA_ILi8EEENSA_ILi64EEEEEENS5_IJS19_SB_EEEEEEEvNS4_8identityES12_S1D_vS1E_EENS_8epilogue10collective6detail29Sm90TmaWarpSpecializedAdapterINS1H_15DefaultEpilogueISI_SJ_SJ_NS1G_6thread17LinearCombinationISI_Li1EffLNS1L_9ScaleType4KindE0ELNS_15FloatRoundStyleE2ESI_EENS1_15EpilogueDefaultEEEEEvvEEEEvNT_6ParamsE --------------------------
	.section	.text._ZN7cutlass13device_kernelINS_4gemm6kernel13GemmUniversalIN4cute5tupleIJiiiiEEENS1_10collective13CollectiveMmaINS1_34MainloopSm90TmaGmmaWarpSpecializedILi2ENS5_IJNS4_1CILi1EEESB_SB_EEENS1_35KernelTmaWarpSpecializedCooperativeEEENS5_IJNSA_ILi256EEENSA_ILi128EEESG_EEENS_10bfloat16_tENS5_IJlSB_lEEESI_SJ_NS4_8TiledMMAINS4_8MMA_AtomIJNS4_4SM904GMMA28MMA_64x128x16_F32BF16BF16_SSILNSN_5MajorE0ELSP_0ELNSN_7ScaleInE1ELSQ_1EEEEEENS4_6LayoutINS5_IJNSA_ILi2EEESB_SB_EEENS5_IJSB_NSA_ILi0EEESW_EEEEENS5_IJNS4_10UnderscoreESZ_SZ_EEEEENS4_13SM90_TMA_LOADENS4_14ComposedLayoutINS4_7SwizzleILi3ELi4ELi3EEENS4_18smem_ptr_flag_bitsILi16EEENST_INS5_IJNSA_ILi8EEENSA_ILi64EEEEEENS5_IJS19_SB_EEEEEEEvNS4_8identityES12_S1D_vS1E_EENS_8epilogue10collective6detail29Sm90TmaWarpSpecializedAdapterINS1H_15DefaultEpilogueISI_SJ_SJ_NS1G_6thread17LinearCombinationISI_Li1EffLNS1L_9ScaleType4KindE0ELNS_15FloatRoundStyleE2ESI_EENS1_15EpilogueDefaultEEEEEvvEEEEvNT_6ParamsE,"ax",@progbits
	.align	128
.text._ZN7cutlass13device_kernelINS_4gemm6kernel13GemmUniversalIN4cute5tupleIJiiiiEEENS1_10collective13CollectiveMmaINS1_34MainloopSm90TmaGmmaWarpSpecializedILi2ENS5_IJNS4_1CILi1EEESB_SB_EEENS1_35KernelTmaWarpSpecializedCooperativeEEENS5_IJNSA_ILi256EEENSA_ILi128EEESG_EEENS_10bfloat16_tENS5_IJlSB_lEEESI_SJ_NS4_8TiledMMAINS4_8MMA_AtomIJNS4_4SM904GMMA28MMA_64x128x16_F32BF16BF16_SSILNSN_5MajorE0ELSP_0ELNSN_7ScaleInE1ELSQ_1EEEEEENS4_6LayoutINS5_IJNSA_ILi2EEESB_SB_EEENS5_IJSB_NSA_ILi0EEESW_EEEEENS5_IJNS4_10UnderscoreESZ_SZ_EEEEENS4_13SM90_TMA_LOADENS4_14ComposedLayoutINS4_7SwizzleILi3ELi4ELi3EEENS4_18smem_ptr_flag_bitsILi16EEENST_INS5_IJNSA_ILi8EEENSA_ILi64EEEEEENS5_IJS19_SB_EEEEEEEvNS4_8identityES12_S1D_vS1E_EENS_8epilogue10collective6detail29Sm90TmaWarpSpecializedAdapterINS1H_15DefaultEpilogueISI_SJ_SJ_NS1G_6thread17LinearCombinationISI_Li1EffLNS1L_9ScaleType4KindE0ELNS_15FloatRoundStyleE2ESI_EENS1_15EpilogueDefaultEEEEEvvEEEEvNT_6ParamsE:
        .type           _ZN7cutlass13device_kernelINS_4gemm6kernel13GemmUniversalIN4cute5tupleIJiiiiEEENS1_10collective13CollectiveMmaINS1_34MainloopSm90TmaGmmaWarpSpecializedILi2ENS5_IJNS4_1CILi1EEESB_SB_EEENS1_35KernelTmaWarpSpecializedCooperativeEEENS5_IJNSA_ILi256EEENSA_ILi128EEESG_EEENS_10bfloat16_tENS5_IJlSB_lEEESI_SJ_NS4_8TiledMMAINS4_8MMA_AtomIJNS4_4SM904GMMA28MMA_64x128x16_F32BF16BF16_SSILNSN_5MajorE0ELSP_0ELNSN_7ScaleInE1ELSQ_1EEEEEENS4_6LayoutINS5_IJNSA_ILi2EEESB_SB_EEENS5_IJSB_NSA_ILi0EEESW_EEEEENS5_IJNS4_10UnderscoreESZ_SZ_EEEEENS4_13SM90_TMA_LOADENS4_14ComposedLayoutINS4_7SwizzleILi3ELi4ELi3EEENS4_18smem_ptr_flag_bitsILi16EEENST_INS5_IJNSA_ILi8EEENSA_ILi64EEEEEENS5_IJS19_SB_EEEEEEEvNS4_8identityES12_S1D_vS1E_EENS_8epilogue10collective6detail29Sm90TmaWarpSpecializedAdapterINS1H_15DefaultEpilogueISI_SJ_SJ_NS1G_6thread17LinearCombinationISI_Li1EffLNS1L_9ScaleType4KindE0ELNS_15FloatRoundStyleE2ESI_EENS1_15EpilogueDefaultEEEEEvvEEEEvNT_6ParamsE,@function
        .size           _ZN7cutlass13device_kernelINS_4gemm6kernel13GemmUniversalIN4cute5tupleIJiiiiEEENS1_10collective13CollectiveMmaINS1_34MainloopSm90TmaGmmaWarpSpecializedILi2ENS5_IJNS4_1CILi1EEESB_SB_EEENS1_35KernelTmaWarpSpecializedCooperativeEEENS5_IJNSA_ILi256EEENSA_ILi128EEESG_EEENS_10bfloat16_tENS5_IJlSB_lEEESI_SJ_NS4_8TiledMMAINS4_8MMA_AtomIJNS4_4SM904GMMA28MMA_64x128x16_F32BF16BF16_SSILNSN_5MajorE0ELSP_0ELNSN_7ScaleInE1ELSQ_1EEEEEENS4_6LayoutINS5_IJNSA_ILi2EEESB_SB_EEENS5_IJSB_NSA_ILi0EEESW_EEEEENS5_IJNS4_10UnderscoreESZ_SZ_EEEEENS4_13SM90_TMA_LOADENS4_14ComposedLayoutINS4_7SwizzleILi3ELi4ELi3EEENS4_18smem_ptr_flag_bitsILi16EEENST_INS5_IJNSA_ILi8EEENSA_ILi64EEEEEENS5_IJS19_SB_EEEEEEEvNS4_8identityES12_S1D_vS1E_EENS_8epilogue10collective6detail29Sm90TmaWarpSpecializedAdapterINS1H_15DefaultEpilogueISI_SJ_SJ_NS1G_6thread17LinearCombinationISI_Li1EffLNS1L_9ScaleType4KindE0ELNS_15FloatRoundStyleE2ESI_EENS1_15EpilogueDefaultEEEEEvvEEEEvNT_6ParamsE,(.L_x_316 - _ZN7cutlass13device_kernelINS_4gemm6kernel13GemmUniversalIN4cute5tupleIJiiiiEEENS1_10collective13CollectiveMmaINS1_34MainloopSm90TmaGmmaWarpSpecializedILi2ENS5_IJNS4_1CILi1EEESB_SB_EEENS1_35KernelTmaWarpSpecializedCooperativeEEENS5_IJNSA_ILi256EEENSA_ILi128EEESG_EEENS_10bfloat16_tENS5_IJlSB_lEEESI_SJ_NS4_8TiledMMAINS4_8MMA_AtomIJNS4_4SM904GMMA28MMA_64x128x16_F32BF16BF16_SSILNSN_5MajorE0ELSP_0ELNSN_7ScaleInE1ELSQ_1EEEEEENS4_6LayoutINS5_IJNSA_ILi2EEESB_SB_EEENS5_IJSB_NSA_ILi0EEESW_EEEEENS5_IJNS4_10UnderscoreESZ_SZ_EEEEENS4_13SM90_TMA_LOADENS4_14ComposedLayoutINS4_7SwizzleILi3ELi4ELi3EEENS4_18smem_ptr_flag_bitsILi16EEENST_INS5_IJNSA_ILi8EEENSA_ILi64EEEEEENS5_IJS19_SB_EEEEEEEvNS4_8identityES12_S1D_vS1E_EENS_8epilogue10collective6detail29Sm90TmaWarpSpecializedAdapterINS1H_15DefaultEpilogueISI_SJ_SJ_NS1G_6thread17LinearCombinationISI_Li1EffLNS1L_9ScaleType4KindE0ELNS_15FloatRoundStyleE2ESI_EENS1_15EpilogueDefaultEEEEEvvEEEEvNT_6ParamsE)
        .other          _ZN7cutlass13device_kernelINS_4gemm6kernel13GemmUniversalIN4cute5tupleIJiiiiEEENS1_10collective13CollectiveMmaINS1_34MainloopSm90TmaGmmaWarpSpecializedILi2ENS5_IJNS4_1CILi1EEESB_SB_EEENS1_35KernelTmaWarpSpecializedCooperativeEEENS5_IJNSA_ILi256EEENSA_ILi128EEESG_EEENS_10bfloat16_tENS5_IJlSB_lEEESI_SJ_NS4_8TiledMMAINS4_8MMA_AtomIJNS4_4SM904GMMA28MMA_64x128x16_F32BF16BF16_SSILNSN_5MajorE0ELSP_0ELNSN_7ScaleInE1ELSQ_1EEEEEENS4_6LayoutINS5_IJNSA_ILi2EEESB_SB_EEENS5_IJSB_NSA_ILi0EEESW_EEEEENS5_IJNS4_10UnderscoreESZ_SZ_EEEEENS4_13SM90_TMA_LOADENS4_14ComposedLayoutINS4_7SwizzleILi3ELi4ELi3EEENS4_18smem_ptr_flag_bitsILi16EEENST_INS5_IJNSA_ILi8EEENSA_ILi64EEEEEENS5_IJS19_SB_EEEEEEEvNS4_8identityES12_S1D_vS1E_EENS_8epilogue10collective6detail29Sm90TmaWarpSpecializedAdapterINS1H_15DefaultEpilogueISI_SJ_SJ_NS1G_6thread17LinearCombinationISI_Li1EffLNS1L_9ScaleType4KindE0ELNS_15FloatRoundStyleE2ESI_EENS1_15EpilogueDefaultEEEEEvvEEEEvNT_6ParamsE,@"STO_CUDA_ENTRY STV_DEFAULT"
_ZN7cutlass13device_kernelINS_4gemm6kernel13GemmUniversalIN4cute5tupleIJiiiiEEENS1_10collective13CollectiveMmaINS1_34MainloopSm90TmaGmmaWarpSpecializedILi2ENS5_IJNS4_1CILi1EEESB_SB_EEENS1_35KernelTmaWarpSpecializedCooperativeEEENS5_IJNSA_ILi256EEENSA_ILi128EEESG_EEENS_10bfloat16_tENS5_IJlSB_lEEESI_SJ_NS4_8TiledMMAINS4_8MMA_AtomIJNS4_4SM904GMMA28MMA_64x128x16_F32BF16BF16_SSILNSN_5MajorE0ELSP_0ELNSN_7ScaleInE1ELSQ_1EEEEEENS4_6LayoutINS5_IJNSA_ILi2EEESB_SB_EEENS5_IJSB_NSA_ILi0EEESW_EEEEENS5_IJNS4_10UnderscoreESZ_SZ_EEEEENS4_13SM90_TMA_LOADENS4_14ComposedLayoutINS4_7SwizzleILi3ELi4ELi3EEENS4_18smem_ptr_flag_bitsILi16EEENST_INS5_IJNSA_ILi8EEENSA_ILi64EEEEEENS5_IJS19_SB_EEEEEEEvNS4_8identityES12_S1D_vS1E_EENS_8epilogue10collective6detail29Sm90TmaWarpSpecializedAdapterINS1H_15DefaultEpilogueISI_SJ_SJ_NS1G_6thread17LinearCombinationISI_Li1EffLNS1L_9ScaleType4KindE0ELNS_15FloatRoundStyleE2ESI_EENS1_15EpilogueDefaultEEEEEvvEEEEvNT_6ParamsE:
[----:B------:R-:W0:Y:S01]  /*0000*/  LDC R1, c[0x0][0x28] ;  /* 0x00000a00ff017b82 */ /* 0x000e220000000800 */
[----:B------:R-:W1:Y:S01]  /*0010*/  S2R R18, SR_TID.X ;  /* 0x0000000000127919 */ /* 0x000e620000002100 */
[----:B------:R-:W-:Y:S01]  /*0020*/  ELECT P0, URZ, PT ;  /* 0x00000000003f782f */ /* 0x000fe20003800000 */
[----:B------:R-:W-:Y:S01]  /*0030*/  BSSY B0, `(.L_x_0) ;  /* 0x000000f000007945 */ /* 0x000fe20003800000 */
[--C-:B-1----:R-:W-:Y:S02]  /*0040*/  SHF.R.U32.HI R0, RZ, 0x5, R18.reuse ;  /* 0x00000005ff007819 */ /* 0x102fe40000011612 */
[----:B------:R-:W-:-:S03]  /*0050*/  SHF.R.U32.HI R22, RZ, 0x7, R18 ;  /* 0x00000007ff167819 */ /* 0x000fc60000011612 */
[----:B------:R-:W1:Y:S04]  /*0060*/  SHFL.IDX PT, R5, R0, RZ, 0x1f ;  /* 0x00001fff00057589 */ /* 0x000e6800000e0000 */
[----:B------:R2:W3:Y:S01]  /*0070*/  SHFL.IDX PT, R8, R22, RZ, 0x1f ;  /* 0x00001fff16087589 */ /* 0x0004e200000e0000 */
[----:B-1----:R-:W-:-:S13]  /*0080*/  ISETP.NE.OR P0, PT, R5, RZ, !P0 ;  /* 0x000000ff0500720c */ /* 0x002fda0004705670 */
[----:B0-23--:R-:W-:Y:S05]  /*0090*/  @P0 BRA `(.L_x_1) ;  /* 0x0000000000200947 */ /* 0x00dfea0003800000 */
[----:B------:R-:W-:Y:S02]  /*00a0*/  ULDC.64 UR4, c[0x0][0x198] ;  /* 0x0000660000047ab9 */ /* 0x000fe40000000a00 */
[----:B------:R-:W-:Y:S02]  /*00b0*/  UIADD3 UR6, UP0, UR4, 0xf0, URZ ;  /* 0x000000f004067890 */ /* 0x000fe4000ff1e03f */
[----:B------:R-:W-:Y:S02]  /*00c0*/  UIADD3 UR4, UP1, UR4, 0x1f0, URZ ;  /* 0x000001f004047890 */ /* 0x000fe4000ff3e03f */
[----:B------:R-:W-:Y:S02]  /*00d0*/  UIADD3.X UR7, URZ, UR5, URZ, UP0, !UPT ;  /* 0x000000053f077290 */ /* 0x000fe400087fe43f */
[----:B------:R-:W-:-:S07]  /*00e0*/  UIADD3.X UR5, URZ, UR5, URZ, UP1, !UPT ;  /* 0x000000053f057290 */ /* 0x000fce0008ffe43f */
[----:B------:R0:W-:Y:S02]  /*00f0*/  UTMACCTL.PF [UR6] ;  /* 0x00000000060079b9 */ /* 0x0001e40008040000 */
[----:B------:R0:W-:Y:S02]  /*0100*/  UTMACCTL.PF [UR4] ;  /* 0x00000000040079b9 */ /* 0x0001e40008040000 */
[----:B0-----:R-:W-:Y:S01]  /*0110*/  NOP ;  /* 0x0000000000007918 */ /* 0x001fe20000000000 */
.L_x_1:
[----:B------:R-:W-:Y:S05]  /*0120*/  BSYNC B0 ;  /* 0x0000000000007941 */ /* 0x000fea0003800000 */
.L_x_0:
[----:B------:R-:W0:Y:S02]  /*0130*/  SHFL.IDX PT, R2, R0, RZ, 0x1f ;  /* 0x00001fff00027589 */ /* 0x000e2400000e0000 */
[----:B0-----:R-:W-:-:S13]  /*0140*/  ISETP.NE.AND P0, PT, R2, RZ, PT ;  /* 0x000000ff0200720c */ /* 0x001fda0003f05270 */
[----:B------:R-:W-:Y:S05]  /*0150*/  @P0 BRA `(.L_x_2) ;  /* 0x0000000000480947 */ /* 0x000fea0003800000 */
[----:B------:R-:W0:Y:S01]  /*0160*/  S2UR UR8, SR_CgaCtaId ;  /* 0x00000000000879c3 */ /* 0x000e220000008800 */
[----:B------:R-:W-:Y:S01]  /*0170*/  UMOV UR4, 0x400 ;  /* 0x0000040000047882 */ /* 0x000fe20000000000 */
[----:B------:R-:W-:Y:S01]  /*0180*/  UMOV UR5, 0x1 ;  /* 0x0000000100057882 */ /* 0x000fe20000000000 */
[----:B------:R-:W-:Y:S01]  /*0190*/  UMOV UR6, 0x100 ;  /* 0x0000010000067882 */ /* 0x000fe20000000000 */
[----:B------:R-:W-:Y:S01]  /*01a0*/  ELECT P0, URZ, PT ;  /* 0x00000000003f782f */ /* 0x000fe20003800000 */
[----:B------:R-:W-:-:S04]  /*01b0*/  UIADD3 UR6, -UR6, 0x100000, URZ ;  /* 0x0010000006067890 */ /* 0x000fc8000fffe13f */
[----:B------:R-:W-:Y:S02]  /*01c0*/  USHF.L.U32 UR7, UR6, 0xb, URZ ;  /* 0x0000000b06077899 */ /* 0x000fe4000800063f */
[----:B------:R-:W-:Y:S02]  /*01d0*/  USHF.L.U32 UR6, UR6, 0x1, URZ ;  /* 0x0000000106067899 */ /* 0x000fe4000800063f */
[----:B0-----:R-:W-:Y:S02]  /*01e0*/  ULEA UR8, UR8, UR4, 0x18 ;  /* 0x0000000408087291 */ /* 0x001fe4000f8ec03f */
[----:B------:R-:W-:-:S04]  /*01f0*/  UIADD3 UR4, -UR5, 0x100000, URZ ;  /* 0x0010000005047890 */ /* 0x000fc8000fffe13f */
[----:B------:R-:W-:Y:S02]  /*0200*/  USHF.L.U32 UR5, UR4, 0xb, URZ ;  /* 0x0000000b04057899 */ /* 0x000fe4000800063f */
[----:B------:R-:W-:Y:S01]  /*0210*/  USHF.L.U32 UR4, UR4, 0x1, URZ ;  /* 0x0000000104047899 */ /* 0x000fe2000800063f */
[----:B------:R-:W0:Y:S11]  /*0220*/  FENCE.VIEW.ASYNC.S ;  /* 0x00000000000073c6 */ /* 0x000e360000000000 */
[----:B0-----:R0:W1:Y:S01]  /*0230*/  SYNCS.EXCH.64 URZ, [UR8], UR4 ;  /* 0x00000004083f75b2 */ /* 0x0010620008000100 */
[----:B------:R0:W2:Y:S01]  /*0240*/  SYNCS.EXCH.64 URZ, [UR8+0x10], UR6 ;  /* 0x00001006083f75b2 */ /* 0x0000a20008000100 */
[----:B------:R0:W3:Y:S01]  /*0250*/  SYNCS.EXCH.64 URZ, [UR8+0x8], UR4 ;  /* 0x00000804083f75b2 */ /* 0x0000e20008000100 */
[----:B------:R0:W4:Y:S01]  /*0260*/  SYNCS.EXCH.64 URZ, [UR8+0x18], UR6 ;  /* 0x00001806083f75b2 */ /* 0x0001220008000100 */
[----:B------:R-:W-:Y:S01]  /*0270*/  NOP ;  /* 0x0000000000007918 */ /* 0x000fe20000000000 */
.L_x_2:
[----:B------:R-:W5:Y:S01]  /*0280*/  SHFL.IDX PT, R0, R0, RZ, 0x1f ;  /* 0x00001fff00007589 */ /* 0x000f6200000e0000 */
[----:B------:R-:W-:Y:S01]  /*0290*/  ELECT P0, URZ, PT ;  /* 0x00000000003f782f */ /* 0x000fe20003800000 */
[----:B------:R-:W1:Y:S01]  /*02a0*/  LDC R2, c[0x0][0x65c] ;  /* 0x00019700ff027b82 */ /* 0x000e620000000800 */
[----:B------:R-:W-:Y:S01]  /*02b0*/  SHF.R.S32.HI R6, RZ, 0x1f, R5 ;  /* 0x0000001fff067819 */ /* 0x000fe20000011405 */
[----:B------:R-:W2:Y:S01]  /*02c0*/  S2R R3, SR_CTAID.Y ;  /* 0x0000000000037919 */ /* 0x000ea20000002600 */
[----:B0-----:R-:W-:Y:S01]  /*02d0*/  UMOV UR4, 0x20 ;  /* 0x0000002000047882 */ /* 0x001fe20000000000 */
[----:B------:R-:W-:Y:S01]  /*02e0*/  ISETP.NE.AND P2, PT, R8, RZ, PT ;  /* 0x000000ff0800720c */ /* 0x000fe20003f45270 */
[----:B------:R-:W-:Y:S01]  /*02f0*/  NOP ;  /* 0x0000000000007918 */ /* 0x000fe20000000000 */
[----:B------:R-:W0:Y:S01]  /*0300*/  S2R R4, SR_CTAID.X ;  /* 0x0000000000047919 */ /* 0x000e220000002500 */
[----:B------:R-:W-:Y:S01]  /*0310*/  LEA.HI R6, R6, R5, RZ, 0x2 ;  /* 0x0000000506067211 */ /* 0x000fe200078f10ff */
[----:B------:R-:W-:Y:S01]  /*0320*/  NOP ;  /* 0x0000000000007918 */ /* 0x000fe20000000000 */
[----:B-----5:R-:W-:-:S02]  /*0330*/  ISETP.NE.OR P0, PT, R0, RZ, !P0 ;  /* 0x000000ff0000720c */ /* 0x020fc40004705670 */
[----:B-1----:R-:W-:-:S04]  /*0340*/  ISETP.NE.AND P3, PT, R2, 0x1, PT ;  /* 0x000000010200780c */ /* 0x002fc80003f65270 */
[----:B------:R-:W-:Y:S02]  /*0350*/  P2R R0, PR, RZ, 0x8 ;  /* 0x00000008ff007803 */ /* 0x000fe40000000000 */
[----:B------:R-:W-:-:S05]  /*0360*/  LOP3.LUT R0, R6, 0xfffffffc, RZ, 0xc0, !PT ;  /* 0xfffffffc06007812 */ /* 0x000fca00078ec0ff */
[----:B------:R-:W-:Y:S01]  /*0370*/  VOTEU.ALL UP0, P0 ;  /* 0x00000000003f7886 */ /* 0x000fe20000000000 */
[----:B------:R-:W-:Y:S01]  /*0380*/  IMAD.IADD R0, R5, 0x1, -R0 ;  /* 0x0000000105007824 */ /* 0x000fe200078e0a00 */
[----:B------:R-:W0:Y:S01]  /*0390*/  @P3 LDC R17, c[0x0][0x10] ;  /* 0x00000400ff113b82 */ /* 0x000e220000000800 */
[----:B------:R-:W-:Y:S01]  /*03a0*/  VOTEU.ALL UP1, P0 ;  /* 0x00000000003f7886 */ /* 0x000fe20000020000 */
[----:B--2---:R-:W-:Y:S01]  /*03b0*/  @P3 IMAD.MOV.U32 R6, RZ, RZ, R3 ;  /* 0x000000ffff063224 */ /* 0x004fe200078e0003 */
[----:B------:R-:W-:Y:S01]  /*03c0*/  @!UP0 UMOV UR6, 0x400 ;  /* 0x0000040000068882 */ /* 0x000fe20000000000 */
[----:B------:R-:W-:-:S04]  /*03d0*/  @!UP0 UIADD3 UR4, -UR4, 0x100000, URZ ;  /* 0x0010000004048890 */ /* 0x000fc8000fffe13f */
[----:B------:R-:W-:Y:S02]  /*03e0*/  @!UP0 USHF.L.U32 UR5, UR4, 0xb, URZ ;  /* 0x0000000b04058899 */ /* 0x000fe4000800063f */
[----:B------:R-:W-:Y:S01]  /*03f0*/  @!UP0 USHF.L.U32 UR4, UR4, 0x1, URZ ;  /* 0x0000000104048899 */ /* 0x000fe2000800063f */
[----:B------:R-:W-:Y:S02]  /*0400*/  @P3 IMAD.MOV.U32 R7, RZ, RZ, RZ ;  /* 0x000000ffff073224 */ /* 0x000fe400078e00ff */
[----:B------:R-:W-:Y:S01]  /*0410*/  IMAD.MOV.U32 R5, RZ, RZ, RZ ;  /* 0x000000ffff057224 */ /* 0x000fe200078e00ff */
[----:B------:R-:W1:Y:S01]  /*0420*/  @!UP0 S2UR UR7, SR_CgaCtaId ;  /* 0x00000000000789c3 */ /* 0x000e620000008800 */
[----:B------:R-:W-:-:S07]  /*0430*/  @P3 IMAD.MOV.U32 R11, RZ, RZ, RZ ;  /* 0x000000ffff0b3224 */ /* 0x000fce00078e00ff */
[----:B------:R-:W2:Y:S01]  /*0440*/  @!P3 LDC R9, c[0x0][0xc] ;  /* 0x00000300ff09bb82 */ /* 0x000ea20000000800 */
[----:B0-----:R-:W-:-:S04]  /*0450*/  @P3 IMAD.WIDE.U32 R16, R4, R17, R6 ;  /* 0x0000001104103225 */ /* 0x001fc800078e0006 */
[----:B------:R-:W-:Y:S01]  /*0460*/  @P3 IMAD.IADD R17, R17, 0x1, R11 ;  /* 0x0000000111113824 */ /* 0x000fe200078e020b */
[----:B-1----:R-:W-:Y:S01]  /*0470*/  @!UP0 ULEA UR6, UR7, UR6, 0x18 ;  /* 0x0000000607068291 */ /* 0x002fe2000f8ec03f */
[----:B------:R-:W-:Y:S01]  /*0480*/  VOTEU.ALL UP0, P0 ;  /* 0x00000000003f7886 */ /* 0x000fe20000000000 */
[----:B------:R-:W-:-:S04]  /*0490*/  ISETP.NE.AND P0, PT, R0, 0x3, PT ;  /* 0x000000030000780c */ /* 0x000fc80003f05270 */
[----:B------:R-:W-:Y:S01]  /*04a0*/  ISETP.EQ.OR P0, PT, R0, RZ, !P0 ;  /* 0x000000ff0000720c */ /* 0x000fe20004702670 */
[----:B--2---:R-:W-:-:S03]  /*04b0*/  @!P3 IMAD.WIDE.U32 R6, R9, R3, R4 ;  /* 0x000000030906b225 */ /* 0x004fc600078e0004 */
[C---:B------:R-:W-:Y:S01]  /*04c0*/  ISETP.EQ.AND P0, PT, R8.reuse, RZ, P0 ;  /* 0x000000ff0800720c */ /* 0x040fe20000702270 */
[----:B------:R-:W-:Y:S01]  /*04d0*/  VIADD R8, R8, 0xffffffff ;  /* 0xffffffff08087836 */ /* 0x000fe20000000000 */
[----:B------:R-:W0:Y:S02]  /*04e0*/  FENCE.VIEW.ASYNC.S ;  /* 0x00000000000073c6 */ /* 0x000e240000000000 */
[----:B0-----:R0:W3:Y:S01]  /*04f0*/  @!UP0 SYNCS.EXCH.64 URZ, [UR6+0x30], UR4 ;  /* 0x00003004063f85b2 */ /* 0x0010e20008000100 */
[----:B------:R-:W-:Y:S01]  /*0500*/  @!P3 IMAD.MOV.U32 R16, RZ, RZ, R6 ;  /* 0x000000ffff10b224 */ /* 0x000fe200078e0006 */
[----:B------:R-:W-:Y:S01]  /*0510*/  SEL R19, RZ, 0x1, !P0 ;  /* 0x00000001ff137807 */ /* 0x000fe20004000000 */
[----:B------:R-:W-:Y:S01]  /*0520*/  @!P3 IMAD.MOV.U32 R17, RZ, RZ, R7 ;  /* 0x000000ffff11b224 */ /* 0x000fe200078e0007 */
[----:B------:R-:W-:-:S04]  /*0530*/  ISETP.GE.U32.AND P1, PT, R8, 0x2, PT ;  /* 0x000000020800780c */ /* 0x000fc80003f26070 */
[----:B------:R-:W-:Y:S01]  /*0540*/  SEL R19, R19, 0x2, P1 ;  /* 0x0000000213137807 */ /* 0x000fe20000800000 */
[----:B------:R0:W3:Y:S01]  /*0550*/  @!UP1 SYNCS.EXCH.64 URZ, [UR6+0x38], UR4 ;  /* 0x00003804063f95b2 */ /* 0x0000e20008000100 */
[----:B------:R-:W-:Y:S01]  /*0560*/  NOP ;  /* 0x0000000000007918 */ /* 0x000fe20000000000 */
[----:B---34-:R-:W-:Y:S06]  /*0570*/  BAR.SYNC.DEFER_BLOCKING 0x0 ;  /* 0x0000000000007b1d */ /* 0x018fec0000010000 */
[----:B------:R-:W-:Y:S05]  /*0580*/  @!P2 BRA `(.L_x_3) ;  /* 0x000000ac0008a947 */ /* 0x000fea0003800000 */
[----:B------:R-:W-:-:S13]  /*0590*/  ISETP.GT.U32.AND P0, PT, R8, 0x1, PT ;  /* 0x000000010800780c */ /* 0x000fda0003f04070 */
[----:B0-----:R-:W-:Y:S05]  /*05a0*/  @P0 EXIT ;  /* 0x000000000000094d */ /* 0x001fea0003800000 */
[----:B------:R-:W-:Y:S01]  /*05b0*/  ULDC.64 UR4, c[0x0][0x650] ;  /* 0x0001940000047ab9 */ /* 0x000fe20000000a00 */
[----:B------:R-:W-:Y:S01]  /*05c0*/  PRMT R0, RZ, 0x7610, R0 ;  /* 0x00007610ff007816 */ /* 0x000fe20000000000 */
[----:B------:R-:W-:Y:S01]  /*05d0*/  IMAD.MOV.U32 R153, RZ, RZ, -0x1 ;  /* 0xffffffffff997424 */ /* 0x000fe200078e00ff */
[----:B------:R-:W-:Y:S01]  /*05e0*/  ISETP.GE.U32.AND P0, PT, R16, UR4, PT ;  /* 0x0000000410007c0c */ /* 0x000fe2000bf06070 */
[----:B------:R-:W-:Y:S01]  /*05f0*/  IMAD.MOV.U32 R23, RZ, RZ, -0x1 ;  /* 0xffffffffff177424 */ /* 0x000fe200078e00ff */
[----:B------:R-:W-:Y:S02]  /*0600*/  MOV R152, 0xffffffff ;  /* 0xffffffff00987802 */ /* 0x000fe40000000f00 */
[----:B------:R-:W-:-:S13]  /*0610*/  ISETP.GE.U32.AND.EX P0, PT, R17, UR5, PT, P0 ;  /* 0x0000000511007c0c */ /* 0x000fda000bf06100 */
[----:B------:R-:W-:Y:S05]  /*0620*/  @P0 BRA `(.L_x_4) ;  /* 0x0000000400540947 */ /* 0x000fea0003800000 */
[----:B------:R-:W0:Y:S01]  /*0630*/  LDC.64 R14, c[0x0][0x628] ;  /* 0x00018a00ff0e7b82 */ /* 0x000e220000000a00 */
[----:B------:R-:W-:Y:S02]  /*0640*/  IMAD.MOV.U32 R6, RZ, RZ, R16 ;  /* 0x000000ffff067224 */ /* 0x000fe400078e0010 */
[----:B------:R-:W-:-:S05]  /*0650*/  IMAD.MOV.U32 R7, RZ, RZ, R17 ;  /* 0x000000ffff077224 */ /* 0x000fca00078e0011 */
[----:B------:R-:W1:Y:S08]  /*0660*/  LDC R0, c[0x0][0x630] ;  /* 0x00018c00ff007b82 */ /* 0x000e700000000800 */
[----:B------:R-:W2:Y:S01]  /*0670*/  LDC.64 R20, c[0x0][0x620] ;  /* 0x00018800ff147b82 */ /* 0x000ea20000000a00 */
[----:B0-----:R-:W-:-:S04]  /*0680*/  ISETP.NE.U32.AND P0, PT, R14, RZ, PT ;  /* 0x000000ff0e00720c */ /* 0x001fc80003f05070 */
[----:B------:R-:W-:-:S13]  /*0690*/  ISETP.NE.AND.EX P0, PT, R15, RZ, PT, P0 ;  /* 0x000000ff0f00720c */ /* 0x000fda0003f05300 */
[----:B-12---:R-:W-:Y:S05]  /*06a0*/  @!P0 BRA `(.L_x_5) ;  /* 0x0000000000288947 */ /* 0x006fea0003800000 */
[----:B------:R-:W0:Y:S02]  /*06b0*/  LDC R11, c[0x0][0x634] ;  /* 0x00018d00ff0b7b82 */ /* 0x000e240000000800 */
[----:B0-----:R-:W-:-:S05]  /*06c0*/  IADD3 R11, P0, R16, R11, RZ ;  /* 0x0000000b100b7210 */ /* 0x001fca0007f1e0ff */
[----:B------:R-:W-:-:S04]  /*06d0*/  IMAD.X R13, RZ, RZ, R17, P0 ;  /* 0x000000ffff0d7224 */ /* 0x000fc800000e0611 */
[----:B------:R-:W-:-:S04]  /*06e0*/  IMAD.WIDE.U32 R6, R13, R14, RZ ;  /* 0x0000000e0d067225 */ /* 0x000fc800078e00ff */
[----:B------:R-:W-:-:S04]  /*06f0*/  IMAD.WIDE.U32 R8, P0, R11, R15, R6 ;  /* 0x0000000f0b087225 */ /* 0x000fc80007800006 */
[----:B------:R-:W-:-:S04]  /*0700*/  IMAD.WIDE.U32 R6, R11, R14, RZ ;  /* 0x0000000e0b067225 */ /* 0x000fc800078e00ff */
[----:B------:R-:W-:Y:S01]  /*0710*/  IMAD.X R11, RZ, RZ, RZ, P0 ;  /* 0x000000ffff0b7224 */ /* 0x000fe200000e06ff */
[----:B------:R-:W-:Y:S01]  /*0720*/  IADD3 RZ, P0, R7, R8, RZ ;  /* 0x0000000807ff7210 */ /* 0x000fe20007f1e0ff */
[----:B------:R-:W-:-:S04]  /*0730*/  IMAD.MOV.U32 R10, RZ, RZ, R9 ;  /* 0x000000ffff0a7224 */ /* 0x000fc800078e0009 */
[----:B------:R-:W-:-:S08]  /*0740*/  IMAD.WIDE.U32.X R6, R13, R15, R10, P0 ;  /* 0x0000000f0d067225 */ /* 0x000fd000000e040a */
.L_x_5:
[-CC-:B------:R-:W-:Y:S01]  /*0750*/  SHF.R.U64 R23, R6, R0.reuse, R7.reuse ;  /* 0x0000000006177219 */ /* 0x180fe20000001207 */
[----:B------:R-:W0:Y:S01]  /*0760*/  LDC R10, c[0x0][0x618] ;  /* 0x00018600ff0a7b82 */ /* 0x000e220000000800 */
[----:B------:R-:W-:Y:S01]  /*0770*/  SHF.R.U32.HI R5, RZ, R0, R7 ;  /* 0x00000000ff057219 */ /* 0x000fe20000011607 */
[----:B------:R-:W-:Y:S01]  /*0780*/  ULDC UR4, c[0x0][0x150] ;  /* 0x0000540000047ab9 */ /* 0x000fe20000000800 */
[----:B------:R-:W-:Y:S02]  /*0790*/  IADD3 R9, P0, RZ, -R23, RZ ;  /* 0x80000017ff097210 */ /* 0x000fe40007f1e0ff */
[----:B------:R-:W-:-:S03]  /*07a0*/  I2FP.F32.U32 R0, R4 ;  /* 0x0000000400007245 */ /* 0x000fc60000201000 */
[----:B------:R-:W1:Y:S01]  /*07b0*/  LDC.64 R28, c[0x0][0x640] ;  /* 0x00019000ff1c7b82 */ /* 0x000e620000000a00 */
[----:B------:R-:W-:Y:S02]  /*07c0*/  IMAD.X R11, RZ, RZ, ~R5, P0 ;  /* 0x000000ffff0b7224 */ /* 0x000fe400000e0e05 */
[----:B------:R-:W-:Y:S01]  /*07d0*/  FMUL R0, R0, UR4 ;  /* 0x0000000400007c20 */ /* 0x000fe20008400000 */
[----:B------:R-:W-:Y:S01]  /*07e0*/  IMAD.WIDE.U32 R6, R9, R20, R16 ;  /* 0x0000001409067225 */ /* 0x000fe200078e0010 */
[----:B------:R-:W-:-:S03]  /*07f0*/  ULDC UR4, c[0x0][0x154] ;  /* 0x0000550000047ab9 */ /* 0x000fc60000000800 */
[----:B------:R-:W-:Y:S01]  /*0800*/  IMAD R8, R11, R20, RZ ;  /* 0x000000140b087224 */ /* 0x000fe200078e02ff */
[----:B------:R-:W2:Y:S01]  /*0810*/  LDC R5, c[0x0][0x144] ;  /* 0x00005100ff057b82 */ /* 0x000ea20000000800 */
[----:B------:R-:W3:Y:S02]  /*0820*/  F2I.U32.TRUNC.NTZ R0, R0 ;  /* 0x0000000000007305 */ /* 0x000ee4000020f000 */
[----:B------:R-:W-:-:S05]  /*0830*/  IMAD R9, R9, R21, R8 ;  /* 0x0000001509097224 */ /* 0x000fca00078e0208 */
[----:B------:R-:W4:Y:S01]  /*0840*/  LDC R12, c[0x0][0x608] ;  /* 0x00018200ff0c7b82 */ /* 0x000f220000000800 */
[----:B------:R-:W-:Y:S01]  /*0850*/  IADD3 R7, R7, R9, RZ ;  /* 0x0000000907077210 */ /* 0x000fe20007ffe0ff */
[----:B------:R-:W-:-:S03]  /*0860*/  IMAD.MOV.U32 R9, RZ, RZ, -0x1 ;  /* 0xffffffffff097424 */ /* 0x000fc600078e00ff */
[-CC-:B0-----:R-:W-:Y:S02]  /*0870*/  SHF.R.U64 R20, R6, R10.reuse, R7.reuse ;  /* 0x0000000a06147219 */ /* 0x181fe40000001207 */
[----:B------:R-:W-:Y:S01]  /*0880*/  I2FP.F32.U32 R6, R3 ;  /* 0x0000000300067245 */ /* 0x000fe20000201000 */
[----:B------:R-:W0:Y:S01]  /*0890*/  LDC R26, c[0x0][0x658] ;  /* 0x00019600ff1a7b82 */ /* 0x000e220000000800 */
[----:B-1----:R-:W-:Y:S01]  /*08a0*/  ISETP.NE.U32.AND P0, PT, R28, RZ, PT ;  /* 0x000000ff1c00720c */ /* 0x002fe20003f05070 */
[----:B---3--:R-:W-:Y:S01]  /*08b0*/  IMAD.MOV R8, RZ, RZ, -R0 ;  /* 0x000000ffff087224 */ /* 0x008fe200078e0a00 */
[----:B------:R-:W-:Y:S01]  /*08c0*/  SHF.R.U32.HI R7, RZ, R10, R7 ;  /* 0x0000000aff077219 */ /* 0x000fe20000011607 */
[----:B------:R-:W-:Y:S01]  /*08d0*/  FMUL R6, R6, UR4 ;  /* 0x0000000406067c20 */ /* 0x000fe20008400000 */
[----:B------:R-:W-:-:S03]  /*08e0*/  ISETP.NE.AND.EX P0, PT, R29, RZ, PT, P0 ;  /* 0x000000ff1d00720c */ /* 0x000fc60003f05300 */
[----:B------:R-:W1:Y:S01]  /*08f0*/  LDC R14, c[0x0][0x148] ;  /* 0x00005200ff0e7b82 */ /* 0x000e620000000800 */
[----:B--2---:R-:W-:-:S07]  /*0900*/  IMAD R0, R5, R8, R4 ;  /* 0x0000000805007224 */ /* 0x004fce00078e0204 */
[----:B------:R-:W2:Y:S01]  /*0910*/  LDC R24, c[0x0][0x600] ;  /* 0x00018000ff187b82 */ /* 0x000ea20000000800 */
[-CC-:B----4-:R-:W-:Y:S02]  /*0920*/  SHF.R.U64 R30, R20, R12.reuse, R7.reuse ;  /* 0x0000000c141e7219 */ /* 0x190fe40000001207 */
[----:B------:R-:W-:Y:S01]  /*0930*/  SHF.R.U32.HI R5, RZ, R12, R7 ;  /* 0x0000000cff057219 */ /* 0x000fe20000011607 */
[----:B------:R-:W-:Y:S01]  /*0940*/  IMAD.MOV.U32 R7, RZ, RZ, 0x1 ;  /* 0x00000001ff077424 */ /* 0x000fe200078e00ff */
[----:B------:R3:W4:Y:S03]  /*0950*/  F2I.U32.TRUNC.NTZ R12, R6 ;  /* 0x00000006000c7305 */ /* 0x000726000020f000 */
[----:B------:R-:W1:Y:S01]  /*0960*/  LDC R15, c[0x0][0x648] ;  /* 0x00019200ff0f7b82 */ /* 0x000e620000000800 */
[-C--:B0-----:R-:W-:Y:S02]  /*0970*/  SHF.L.U32 R4, R9, R26.reuse, RZ ;  /* 0x0000001a09047219 */ /* 0x081fe400000006ff */
[----:B------:R-:W-:-:S02]  /*0980*/  SHF.R.U64 R32, R30, R26, R5 ;  /* 0x0000001a1e207219 */ /* 0x000fc40000001205 */
[----:B------:R-:W-:Y:S02]  /*0990*/  LOP3.LUT R11, RZ, R4, RZ, 0x33, !PT ;  /* 0x00000004ff0b7212 */ /* 0x000fe400078e33ff */
[-C--:B------:R-:W-:Y:S01]  /*09a0*/  SHF.R.U32.HI R5, RZ, R26.reuse, R5 ;  /* 0x0000001aff057219 */ /* 0x080fe20000011605 */
[----:B------:R-:W0:Y:S01]  /*09b0*/  LDC R21, c[0x0][0x638] ;  /* 0x00018e00ff157b82 */ /* 0x000e220000000800 */
[----:B------:R-:W-:Y:S01]  /*09c0*/  SHF.L.U32 R10, R7, R26, RZ ;  /* 0x0000001a070a7219 */ /* 0x000fe200000006ff */
[----:B------:R-:W-:-:S06]  /*09d0*/  IMAD.MOV.U32 R4, RZ, RZ, R32 ;  /* 0x000000ffff047224 */ /* 0x000fcc00078e0020 */
[----:B------:R-:W0:Y:S01]  /*09e0*/  LDC R152, c[0x0][0x610] ;  /* 0x00018400ff987b82 */ /* 0x000e220000000800 */
[----:B---34-:R-:W-:Y:S05]  /*09f0*/  @!P0 BRA `(.L_x_6) ;  /* 0x0000000000288947 */ /* 0x018fea0003800000 */
[----:B------:R-:W3:Y:S02]  /*0a00*/  LDC R9, c[0x0][0x64c] ;  /* 0x00019300ff097b82 */ /* 0x000ee40000000800 */
[----:B---3--:R-:W-:-:S05]  /*0a10*/  IADD3 R9, P0, R32, R9, RZ ;  /* 0x0000000920097210 */ /* 0x008fca0007f1e0ff */
        /* <DEDUP_REMOVED lines=8> */
.L_x_6:
[----:B-1----:R-:W-:Y:S01]  /*0aa0*/  SHF.R.U64 R4, R4, R15, R5 ;  /* 0x0000000f04047219 */ /* 0x002fe20000001205 */
[----:B------:R-:W-:Y:S01]  /*0ab0*/  IMAD.MOV R12, RZ, RZ, -R12 ;  /* 0x000000ffff0c7224 */ /* 0x000fe200078e0a0c */
[----:B------:R-:W-:Y:S02]  /*0ac0*/  LOP3.LUT R11, R30, R11, RZ, 0xc0, !PT ;  /* 0x0000000b1e0b7212 */ /* 0x000fe400078ec0ff */
[----:B--2---:R-:W-:Y:S01]  /*0ad0*/  IADD3 R5, R24, -0x1, RZ ;  /* 0xffffffff18057810 */ /* 0x004fe20007ffe0ff */
[----:B------:R-:W-:Y:S02]  /*0ae0*/  IMAD.MOV R6, RZ, RZ, -R4 ;  /* 0x000000ffff067224 */ /* 0x000fe400078e0a04 */
[----:B------:R-:W-:Y:S01]  /*0af0*/  @P3 IMAD R0, R14, R12, R3 ;  /* 0x0000000c0e003224 */ /* 0x000fe200078e0203 */
[----:B------:R-:W-:Y:S01]  /*0b00*/  LOP3.LUT R5, R20, R5, RZ, 0xc0, !PT ;  /* 0x0000000514057212 */ /* 0x000fe200078ec0ff */
[----:B------:R-:W-:Y:S02]  /*0b10*/  IMAD R11, R10, R4, R11 ;  /* 0x000000040a0b7224 */ /* 0x000fe400078e020b */
[----:B0-----:R-:W-:-:S02]  /*0b20*/  IMAD R3, R6, R21, R32 ;  /* 0x0000001506037224 */ /* 0x001fc400078e0220 */
[----:B------:R-:W-:Y:S02]  /*0b30*/  IMAD R152, R11, R152, R0 ;  /* 0x000000980b987224 */ /* 0x000fe400078e0200 */
[----:B------:R-:W-:Y:S02]  /*0b40*/  IMAD R3, R3, R24, R5 ;  /* 0x0000001803037224 */ /* 0x000fe400078e0205 */
[----:B------:R-:W-:-:S03]  /*0b50*/  IMAD.MOV.U32 R0, RZ, RZ, 0x1 ;  /* 0x00000001ff007424 */ /* 0x000fc600078e00ff */
[----:B------:R-:W-:Y:S02]  /*0b60*/  SEL R153, R3, R152, !P3 ;  /* 0x0000009803997207 */ /* 0x000fe40005800000 */
[----:B------:R-:W-:-:S07]  /*0b70*/  SEL R152, R152, R3, !P3 ;  /* 0x0000000398987207 */ /* 0x000fce0005800000 */
.L_x_4:
[----:B------:R-:W-:-:S08]  /*0b80*/  NOP ;  /* 0x0000000000007918 */ /* 0x000fd00000000000 */
[----:B------:R-:W0:Y:S02]  /*0b90*/  USETMAXREG.TRY_ALLOC.CTAPOOL UP0, 0xe8 ;  /* 0x000000e8000079c8 */ /* 0x000e240008000600 */
[----:B0-----:R-:W-:-:S13]  /*0ba0*/  PLOP3.LUT P0, PT, PT, PT, UP0, 0x80, 0x0 ;  /* 0x000000000000781c */ /* 0x001fda0003f0f008 */
[----:B------:R-:W-:Y:S05]  /*0bb0*/  @!P0 BRA `(.L_x_4) ;  /* 0xfffffffc00f08947 */ /* 0x000fea000383ffff */
[----:B------:R-:W-:Y:S01]  /*0bc0*/  ULDC.64 UR4, c[0x0][0x598] ;  /* 0x0001660000047ab9 */ /* 0x000fe20000000a00 */
[----:B------:R-:W-:Y:S01]  /*0bd0*/  ULDC.64 UR36, c[0x0][0x208] ;  /* 0x0000820000247ab9 */ /* 0x000fe20000000a00 */
[----:B------:R-:W-:-:S04]  /*0be0*/  ISETP.NE.U32.AND P0, PT, RZ, UR4, PT ;  /* 0x00000004ff007c0c */ /* 0x000fc8000bf05070 */
[----:B------:R-:W-:-:S13]  /*0bf0*/  ISETP.NE.AND.EX P0, PT, RZ, UR5, PT, P0 ;  /* 0x00000005ff007c0c */ /* 0x000fda000bf05300 */
[----:B------:R-:W-:Y:S05]  /*0c00*/  @!P0 BRA `(.L_x_7) ;  /* 0x00000000001c8947 */ /* 0x000fea0003800000 */
[----:B------:R-:W0:Y:S02]  /*0c10*/  LDC.64 R4, c[0x0][0x598] ;  /* 0x00016600ff047b82 */ /* 0x000e240000000a00 */
[----:B0-----:R-:W2:Y:S02]  /*0c20*/  LDG.E.64 R4, desc[UR36][R4.64] ;  /* 0x0000002404047981 */ /* 0x001ea4000c1e1b00 */
[----:B--2---:R-:W-:-:S04]  /*0c30*/  ISETP.NE.U32.AND P0, PT, R4, RZ, PT ;  /* 0x000000ff0400720c */ /* 0x004fc80003f05070 */
[----:B------:R-:W-:-:S13]  /*0c40*/  ISETP.NE.AND.EX P0, PT, R5, RZ, PT, P0 ;  /* 0x000000ff0500720c */ /* 0x000fda0003f05300 */
[----:B------:R-:W-:Y:S05]  /*0c50*/  @!P0 BRA `(.L_x_7) ;  /* 0x0000000000088947 */ /* 0x000fea0003800000 */
[----:B------:R0:W5:Y:S01]  /*0c60*/  LD.E R154, desc[UR36][R4.64] ;  /* 0x00000024049a7980 */ /* 0x000162000c101900 */
[----:B------:R-:W-:Y:S05]  /*0c70*/  BRA `(.L_x_8) ;  /* 0x0000000000247947 */ /* 0x000fea0003800000 */
.L_x_7:
[----:B------:R-:W-:Y:S02]  /*0c80*/  ULDC.64 UR4, c[0x0][0x588] ;  /* 0x0001620000047ab9 */ /* 0x000fe40000000a00 */
[----:B------:R-:W-:-:S04]  /*0c90*/  ISETP.NE.U32.AND P0, PT, RZ, UR4, PT ;  /* 0x00000004ff007c0c */ /* 0x000fc8000bf05070 */
[----:B------:R-:W-:-:S13]  /*0ca0*/  ISETP.NE.AND.EX P0, PT, RZ, UR5, PT, P0 ;  /* 0x00000005ff007c0c */ /* 0x000fda000bf05300 */
[----:B------:R-:W-:Y:S05]  /*0cb0*/  @!P0 BRA `(.L_x_9) ;  /* 0x00000000000c8947 */ /* 0x000fea0003800000 */
[----:B------:R-:W0:Y:S02]  /*0cc0*/  LDC.64 R154, c[0x0][0x588] ;  /* 0x00016200ff9a7b82 */ /* 0x000e240000000a00 */
[----:B0-----:R1:W5:Y:S01]  /*0cd0*/  LDG.E R154, desc[UR36][R154.64] ;  /* 0x000000249a9a7981 */ /* 0x001362000c1e1900 */
[----:B------:R-:W-:Y:S05]  /*0ce0*/  BRA `(.L_x_8) ;  /* 0x0000000000087947 */ /* 0x000fea0003800000 */
.L_x_9:
[----:B------:R-:W-:Y:S02]  /*0cf0*/  ULDC UR4, c[0x0][0x580] ;  /* 0x0001600000047ab9 */ /* 0x000fe40000000800 */
[----:B------:R-:W-:-:S07]  /*0d00*/  IMAD.U32 R154, RZ, RZ, UR4 ;  /* 0x00000004ff9a7e24 */ /* 0x000fce000f8e00ff */
.L_x_8:
[----:B------:R-:W-:Y:S02]  /*0d10*/  ULDC.64 UR4, c[0x0][0x5a0] ;  /* 0x0001680000047ab9 */ /* 0x000fe40000000a00 */
[----:B------:R-:W-:-:S04]  /*0d20*/  ISETP.NE.U32.AND P0, PT, RZ, UR4, PT ;  /* 0x00000004ff007c0c */ /* 0x000fc8000bf05070 */
[----:B------:R-:W-:-:S13]  /*0d30*/  ISETP.NE.AND.EX P0, PT, RZ, UR5, PT, P0 ;  /* 0x00000005ff007c0c */ /* 0x000fda000bf05300 */
[----:B------:R-:W-:Y:S05]  /*0d40*/  @!P0 BRA `(.L_x_10) ;  /* 0x00000000001c8947 */ /* 0x000fea0003800000 */
[----:B0-----:R-:W0:Y:S02]  /*0d50*/  LDC.64 R4, c[0x0][0x5a0] ;  /* 0x00016800ff047b82 */ /* 0x001e240000000a00 */
[----:B0-----:R-:W2:Y:S02]  /*0d60*/  LDG.E.64 R4, desc[UR36][R4.64] ;  /* 0x0000002404047981 */ /* 0x001ea4000c1e1b00 */
[----:B--2---:R-:W-:-:S04]  /*0d70*/  ISETP.NE.U32.AND P0, PT, R4, RZ, PT ;  /* 0x000000ff0400720c */ /* 0x004fc80003f05070 */
[----:B------:R-:W-:-:S13]  /*0d80*/  ISETP.NE.AND.EX P0, PT, R5, RZ, PT, P0 ;  /* 0x000000ff0500720c */ /* 0x000fda0003f05300 */
[----:B------:R-:W-:Y:S05]  /*0d90*/  @!P0 BRA `(.L_x_10) ;  /* 0x0000000000088947 */ /* 0x000fea0003800000 */
[----:B-1----:R0:W5:Y:S01]  /*0da0*/  LD.E R155, desc[UR36][R4.64] ;  /* 0x00000024049b7980 */ /* 0x002162000c101900 */
[----:B------:R-:W-:Y:S05]  /*0db0*/  BRA `(.L_x_11) ;  /* 0x0000000000247947 */ /* 0x000fea0003800000 */
.L_x_10:
[----:B------:R-:W-:Y:S02]  /*0dc0*/  ULDC.64 UR4, c[0x0][0x590] ;  /* 0x0001640000047ab9 */ /* 0x000fe40000000a00 */
[----:B------:R-:W-:-:S04]  /*0dd0*/  ISETP.NE.U32.AND P0, PT, RZ, UR4, PT ;  /* 0x00000004ff007c0c */ /* 0x000fc8000bf05070 */
[----:B------:R-:W-:-:S13]  /*0de0*/  ISETP.NE.AND.EX P0, PT, RZ, UR5, PT, P0 ;  /* 0x00000005ff007c0c */ /* 0x000fda000bf05300 */
[----:B------:R-:W-:Y:S05]  /*0df0*/  @!P0 BRA `(.L_x_12) ;  /* 0x00000000000c8947 */ /* 0x000fea0003800000 */
[----:B0-----:R-:W1:Y:S02]  /*0e00*/  LDC.64 R4, c[0x0][0x590] ;  /* 0x00016400ff047b82 */ /* 0x001e640000000a00 */
[----:B-1----:R1:W5:Y:S01]  /*0e10*/  LDG.E R155, desc[UR36][R4.64] ;  /* 0x00000024049b7981 */ /* 0x002362000c1e1900 */
[----:B------:R-:W-:Y:S05]  /*0e20*/  BRA `(.L_x_11) ;  /* 0x0000000000087947 */ /* 0x000fea0003800000 */
.L_x_12:
[----:B------:R-:W-:Y:S02]  /*0e30*/  ULDC UR4, c[0x0][0x584] ;  /* 0x0001610000047ab9 */ /* 0x000fe40000000800 */
[----:B-1----:R-:W-:-:S07]  /*0e40*/  IMAD.U32 R155, RZ, RZ, UR4 ;  /* 0x00000004ff9b7e24 */ /* 0x002fce000f8e00ff */
.L_x_11:
[----:B------:R-:W-:-:S13]  /*0e50*/  LOP3.LUT P0, RZ, R0, 0xff, RZ, 0xc0, !PT ;  /* 0x000000ff00ff7812 */ /* 0x000fda000780c0ff */
[----:B------:R-:W-:Y:S05]  /*0e60*/  @!P0 EXIT ;  /* 0x000000000000894d */ /* 0x000fea0003800000 */
[----:B------:R-:W-:Y:S01]  /*0e70*/  ULDC UR4, c[0x0][0x28c] ;  /* 0x0000a30000047ab9 */ /* 0x000fe20000000800 */
[----:B------:R-:W-:Y:S01]  /*0e80*/  LOP3.LUT R164, R19, 0x1, RZ, 0xfc, !PT ;  /* 0x0000000113a47812 */ /* 0x000fe200078efcff */
[----:B------:R-:W-:Y:S01]  /*0e90*/  UIADD3 UR4, UR4, 0x7f, URZ ;  /* 0x0000007f04047890 */ /* 0x000fe2000fffe03f */
[----:B------:R-:W-:Y:S01]  /*0ea0*/  UMOV UR38, URZ ;  /* 0x0000003f00267c82 */ /* 0x000fe20008000000 */
[----:B------:R-:W-:Y:S02]  /*0eb0*/  UMOV UR39, URZ ;  /* 0x0000003f00277c82 */ /* 0x000fe40008000000 */
[----:B------:R-:W-:-:S04]  /*0ec0*/  USHF.R.S32.HI UR5, URZ, 0x1f, UR4 ;  /* 0x0000001f3f057899 */ /* 0x000fc80008011404 */
[----:B------:R-:W-:-:S04]  /*0ed0*/  ULEA.HI UR5, UR5, UR4, URZ, 0x7 ;  /* 0x0000000405057291 */ /* 0x000fc8000f8f383f */
[----:B------:R-:W-:-:S12]  /*0ee0*/  USHF.R.S32.HI UR40, URZ, 0x7, UR5 ;  /* 0x000000073f287899 */ /* 0x000fd80008011405 */
.L_x_284:
[----:B------:R-:W-:Y:S01]  /*0ef0*/  LOP3.LUT R0, R18, 0x80, RZ, 0xc0, !PT ;  /* 0x0000008012007812 */ /* 0x000fe200078ec0ff */
[----:B--2---:R-:W2:Y:S01]  /*0f00*/  S2UR UR7, SR_CgaCtaId ;  /* 0x00000000000779c3 */ /* 0x004ea20000008800 */
[----:B------:R-:W-:Y:S02]  /*0f10*/  UMOV UR6, 0x400 ;  /* 0x0000040000067882 */ /* 0x000fe40000000000 */
[----:B------:R-:W-:-:S06]  /*0f20*/  SHF.R.U32.HI R0, RZ, 0x7, R0 ;  /* 0x00000007ff007819 */ /* 0x000fcc0000011600 */
[----:B---3--:R-:W3:Y:S01]  /*0f30*/  SHFL.IDX PT, R0, R0, RZ, 0x1f ;  /* 0x00001fff00007589 */ /* 0x008ee200000e0000 */
[----:B--2---:R-:W-:Y:S01]  /*0f40*/  ULEA UR42, UR7, UR6, 0x18 ;  /* 0x00000006072a7291 */ /* 0x004fe2000f8ec03f */
[----:B---3--:R-:W-:-:S13]  /*0f50*/  R2UR UR4, R0 ;  /* 0x00000000000472ca */ /* 0x008fda00000e0000 */
[----:B------:R-:W-:-:S04]  /*0f60*/  ULEA.HI UR5, UR4, UR4, URZ, 0x1 ;  /* 0x0000000404057291 */ /* 0x000fc8000f8f083f */
[----:B------:R-:W-:-:S04]  /*0f70*/  ULOP3.LUT UR5, UR5, 0x7fffe, URZ, 0xc0, !UPT ;  /* 0x0007fffe05057892 */ /* 0x000fc8000f8ec03f */
[----:B------:R-:W-:-:S03]  /*0f80*/  UIADD3 UR5, UR4, -UR5, URZ ;  /* 0x8000000504057290 */ /* 0x000fc6000fffe03f */
[----:B------:R-:W-:Y:S01]  /*0f90*/  ULDC UR4, c[0x0][0x28c] ;  /* 0x0000a30000047ab9 */ /* 0x000fe20000000800 */
[----:B------:R-:W-:Y:S01]  /*0fa0*/  ULEA UR5, UR5, UR42, 0xd ;  /* 0x0000002a05057291 */ /* 0x000fe2000f8e683f */
[----:B------:R-:W-:-:S03]  /*0fb0*/  ISETP.LT.AND P0, PT, RZ, UR4, PT ;  /* 0x00000004ff007c0c */ /* 0x000fc6000bf01270 */
[----:B------:R-:W-:-:S04]  /*0fc0*/  UIADD3 UR5, UR5, 0x100, URZ ;  /* 0x0000010005057890 */ /* 0x000fc8000fffe03f */
[----:B------:R-:W-:-:S04]  /*0fd0*/  USHF.R.U32.HI UR5, URZ, 0x4, UR5 ;  /* 0x000000043f057899 */ /* 0x000fc80008011605 */
[----:B------:R-:W-:Y:S02]  /*0fe0*/  ULOP3.LUT UR41, UR5, 0x3fff, URZ, 0xc0, !UPT ;  /* 0x00003fff05297892 */ /* 0x000fe4000f8ec03f */
[----:B-1--45:R-:W-:Y:S10]  /*0ff0*/  @P0 BRA `(.L_x_13) ;  /* 0x0000000000400947 */ /* 0x032ff40003800000 */
[----:B------:R-:W-:Y:S01]  /*1000*/  MOV R0, 0x0 ;  /* 0x0000000000007802 */ /* 0x000fe20000000f00 */
[----:B------:R-:W-:Y:S01]  /*1010*/  ULDC.64 UR4, c[0x4][0x68] ;  /* 0x01001a0000047ab9 */ /* 0x000fe20000000a00 */
[----:B------:R-:W-:Y:S01]  /*1020*/  ULDC.64 UR6, c[0x4][0x8] ;  /* 0x0100020000067ab9 */ /* 0x000fe20000000a00 */
[----:B01----:R-:W-:Y:S01]  /*1030*/  IMAD.U32 R4, RZ, RZ, UR4 ;  /* 0x00000004ff047e24 */ /* 0x003fe2000f8e00ff */
[----:B------:R0:W1:Y:S01]  /*1040*/  LDC.64 R14, c[0x4][R0] ;  /* 0x01000000000e7b82 */ /* 0x0000620000000a00 */
[----:B------:R-:W-:Y:S01]  /*1050*/  IMAD.U32 R5, RZ, RZ, UR5 ;  /* 0x00000005ff057e24 */ /* 0x000fe2000f8e00ff */
[----:B------:R-:W-:Y:S01]  /*1060*/  ULDC.64 UR4, c[0x4][0x70] ;  /* 0x01001c0000047ab9 */ /* 0x000fe20000000a00 */
[----:B------:R-:W-:Y:S01]  /*1070*/  MOV R10, UR6 ;  /* 0x00000006000a7c02 */ /* 0x000fe20008000f00 */
[----:B------:R-:W-:Y:S02]  /*1080*/  IMAD.U32 R6, RZ, RZ, UR4 ;  /* 0x00000004ff067e24 */ /* 0x000fe4000f8e00ff */
[----:B------:R-:W-:-:S02]  /*1090*/  IMAD.U32 R7, RZ, RZ, UR5 ;  /* 0x00000005ff077e24 */ /* 0x000fc4000f8e00ff */
[----:B------:R-:W-:Y:S02]  /*10a0*/  IMAD.U32 R11, RZ, RZ, UR7 ;  /* 0x00000007ff0b7e24 */ /* 0x000fe4000f8e00ff */
[----:B------:R-:W-:Y:S02]  /*10b0*/  IMAD.MOV.U32 R8, RZ, RZ, 0x1e1 ;  /* 0x000001e1ff087424 */ /* 0x000fe400078e00ff */
[----:B------:R-:W-:Y:S02]  /*10c0*/  IMAD.MOV.U32 R12, RZ, RZ, 0x1 ;  /* 0x00000001ff0c7424 */ /* 0x000fe400078e00ff */
[----:B0-----:R-:W-:-:S07]  /*10d0*/  IMAD.MOV.U32 R13, RZ, RZ, RZ ;  /* 0x000000ffff0d7224 */ /* 0x001fce00078e00ff */
[----:B------:R-:W-:-:S07]  /*10e0*/  LEPC R20, `(.L_x_13) ;  /* 0x000000001014794e */ /* 0x000fce0000000000 */
[----:B-1---5:R-:W-:Y:S05]  /*10f0*/  CALL.ABS.NOINC R14 ;  /* 0x000000000e007343 */ /* 0x022fea0003c00000 */
.L_x_13:
[----:B------:R-:W-:-:S13]  /*1100*/  ISETP.NE.AND P0, PT, R164, 0x3, PT ;  /* 0x00000003a400780c */ /* 0x000fda0003f05270 */
[----:B------:R-:W-:Y:S05]  /*1110*/  @!P0 BRA `(.L_x_14) ;  /* 0x0000000000048947 */ /* 0x000fea0003800000 */
[----:B------:R-:W-:Y:S01]  /*1120*/  BPT.TRAP 0x1 ;  /* 0x000000040000795c */ /* 0x000fe20000300000 */
.L_x_14:
[----:B------:R-:W-:Y:S02]  /*1130*/  IMAD.U32 R3, RZ, RZ, UR39 ;  /* 0x00000027ff037e24 */ /* 0x000fe4000f8e00ff */
[----:B------:R-:W-:-:S03]  /*1140*/  IMAD.U32 R0, RZ, RZ, UR38 ;  /* 0x00000026ff007e24 */ /* 0x000fc6000f8e00ff */
[----:B------:R-:W-:Y:S02]  /*1150*/  LEA R3, R3, UR42, 0x3 ;  /* 0x0000002a03037c11 */ /* 0x000fe4000f8e18ff */
[----:B------:R-:W-:-:S04]  /*1160*/  SHF.L.U32 R0, R0, 0x1f, RZ ;  /* 0x0000001f00007819 */ /* 0x000fc800000006ff */
[----:B------:R2:W3:Y:S01]  /*1170*/  SYNCS.PHASECHK.TRANS64.TRYWAIT P1, [R3+URZ], R0 ;  /* 0x00000000030075a7 */ /* 0x0004e2000802017f */
[----:B------:R-:W-:Y:S05]  /*1180*/  @!P0 BRA `(.L_x_15) ;  /* 0x0000000000048947 */ /* 0x000fea0003800000 */
[----:B------:R-:W-:Y:S01]  /*1190*/  BPT.TRAP 0x1 ;  /* 0x000000040000795c */ /* 0x000fe20000300000 */
.L_x_15:
[----:B---3--:R-:W-:Y:S05]  /*11a0*/  @P1 BRA `(.L_x_16) ;  /* 0x0000000000081947 */ /* 0x008fea0003800000 */
[----:B------:R-:W3:Y:S02]  /*11b0*/  SYNCS.PHASECHK.TRANS64.TRYWAIT P1, [R3+URZ], R0 ;  /* 0x00000000030075a7 */ /* 0x000ee4000802017f */
[----:B---3--:R-:W-:Y:S05]  /*11c0*/  @!P1 BRA `(.L_x_17) ;  /* 0x000000b400709947 */ /* 0x008fea0003800000 */
.L_x_16:
[----:B------:R-:W-:-:S04]  /*11d0*/  UISETP.LT.AND UP0, UPT, UR40, 0x1, UPT ;  /* 0x000000012800788c */ /* 0x000fc8000bf01270 */
[----:B------:R-:W-:-:S04]  /*11e0*/  USEL UR4, UR40, 0x1, UP0 ;  /* 0x0000000128047887 */ /* 0x000fc80008000000 */
[----:B------:R-:W-:-:S06]  /*11f0*/  UIADD3 UR4, UR40, -UR4, URZ ;  /* 0x8000000428047290 */ /* 0x000fcc000fffe03f */
[----:B--23--:R-:W-:Y:S01]  /*1200*/  IMAD.U32 R0, RZ, RZ, UR4 ;  /* 0x00000004ff007e24 */ /* 0x00cfe2000f8e00ff */
[----:B------:R-:W-:Y:S05]  /*1210*/  WARPSYNC.ALL ;  /* 0x0000000000007948 */ /* 0x000fea0003800000 */
[----:B------:R-:W-:Y:S01]  /*1220*/  ISETP.GE.AND P1, PT, R0, 0x1, PT ;  /* 0x000000010000780c */ /* 0x000fe20003f26270 */
[----:B------:R-:W-:Y:S01]  /*1230*/  UIADD3 UR4, UR42, 0x20100, URZ ;  /* 0x000201002a047890 */ /* 0x000fe2000fffe03f */
[----:B------:R-:W-:Y:S01]  /*1240*/  WARPGROUP.ARRIVE ;  /* 0x00000000000079c5 */ /* 0x000fe20000000000 */
[----:B------:R-:W-:Y:S01]  /*1250*/  UMOV UR9, 0x40000040 ;  /* 0x4000004000097882 */ /* 0x000fe20000000000 */
[----:B------:R-:W-:Y:S01]  /*1260*/  UMOV UR11, 0x40000040 ;  /* 0x40000040000b7882 */ /* 0x000fe20000000000 */
[----:B------:R-:W-:Y:S01]  /*1270*/  USHF.R.U32.HI UR4, URZ, 0x4, UR4 ;  /* 0x000000043f047899 */ /* 0x000fe20008011604 */
[----:B------:R-:W-:Y:S01]  /*1280*/  UMOV UR15, UR11 ;  /* 0x0000000b000f7c82 */ /* 0x000fe20008000000 */
[----:B------:R-:W-:-:S02]  /*1290*/  UMOV UR13, 0x40000040 ;  /* 0x40000040000d7882 */ /* 0x000fc40000000000 */
[----:B------:R-:W-:Y:S02]  /*12a0*/  ULOP3.LUT UR5, UR4, 0x3fff, URZ, 0xc0, !UPT ;  /* 0x00003fff04057892 */ /* 0x000fe4000f8ec03f */
[----:B------:R-:W-:Y:S02]  /*12b0*/  ULOP3.LUT UR4, UR41, 0x10000, URZ, 0xfc, !UPT ;  /* 0x0001000029047892 */ /* 0x000fe4000f8efc3f */
[----:B------:R-:W-:Y:S02]  /*12c0*/  ULOP3.LUT UR5, UR5, 0x10000, URZ, 0xfc, !UPT ;  /* 0x0001000005057892 */ /* 0x000fe4000f8efc3f */
[----:B------:R-:W-:Y:S02]  /*12d0*/  ULEA UR8, UR39, UR4, 0xc ;  /* 0x0000000427087291 */ /* 0x000fe4000f8e603f */
[----:B------:R-:W-:Y:S02]  /*12e0*/  ULEA UR6, UR39, UR5, 0xb ;  /* 0x0000000527067291 */ /* 0x000fe4000f8e583f */
[----:B------:R-:W-:-:S05]  /*12f0*/  UIADD3 UR12, UR8, 0x400, URZ ;  /* 0x00000400080c7890 */ /* 0x000fca000fffe03f */
[----:B------:R-:W-:Y:S02]  /*1300*/  UMOV UR10, UR6 ;  /* 0x00000006000a7c82 */ /* 0x000fe40008000000 */
[----:B------:R-:W-:Y:S01]  /*1310*/  HGMMA.64x128x16.F32.BF16 R88, gdesc[UR8], RZ, !UPT, gsb0 ;  /* 0x01e00000085879f0 */ /* 0x000fe2000c0018ff */
[----:B------:R-:W-:Y:S02]  /*1320*/  UMOV UR14, UR10 ;  /* 0x0000000a000e7c82 */ /* 0x000fe40008000000 */
[----:B------:R-:W-:Y:S02]  /*1330*/  WARPGROUP.DEPBAR.LE gsb0, 0x0 ;  /* 0x00008000000079c5 */ /* 0x000fe40000010000 */
[----:B------:R-:W-:-:S07]  /*1340*/  WARPGROUP.ARRIVE ;  /* 0x00000000000079c5 */ /* 0x000fce0000000000 */
[----:B------:R-:W-:Y:S01]  /*1350*/  HGMMA.64x128x16.F32.BF16 R24, gdesc[UR12], RZ, !UPT, gsb0 ;  /* 0x01e000000c1879f0 */ /* 0x000fe2000c0018ff */
[----:B------:R-:W-:Y:S02]  /*1360*/  UIADD3 UR12, UR8, 0x2, URZ ;  /* 0x00000002080c7890 */ /* 0x000fe4000fffe03f */
[----:B------:R-:W-:Y:S01]  /*1370*/  UIADD3 UR14, UR6, 0x2, URZ ;  /* 0x00000002060e7890 */ /* 0x000fe2000fffe03f */
[----:B------:R-:W-:Y:S01]  /*1380*/  UMOV UR13, 0x40000040 ;  /* 0x40000040000d7882 */ /* 0x000fe20000000000 */
[----:B------:R-:W-:Y:S01]  /*1390*/  UMOV UR15, 0x40000040 ;  /* 0x40000040000f7882 */ /* 0x000fe20000000000 */
[----:B------:R-:W-:Y:S02]  /*13a0*/  WARPGROUP.DEPBAR.LE gsb0, 0x0 ;  /* 0x00008000000079c5 */ /* 0x000fe40000010000 */
[----:B------:R-:W-:-:S06]  /*13b0*/  WARPGROUP.ARRIVE ;  /* 0x00000000000079c5 */ /* 0x000fcc0000000000 */
[----:B------:R-:W-:Y:S01]  /*13c0*/  HGMMA.64x128x16.F32.BF16 R88, gdesc[UR12], R88, gsb0 ;  /* 0x01e000000c5879f0 */ /* 0x000fe20008001858 */
[----:B------:R-:W-:Y:S01]  /*13d0*/  UIADD3 UR12, UR8, 0x402, URZ ;  /* 0x00000402080c7890 */ /* 0x000fe2000fffe03f */
[----:B------:R-:W-:Y:S01]  /*13e0*/  UMOV UR13, 0x40000040 ;  /* 0x40000040000d7882 */ /* 0x000fe20000000000 */
[----:B------:R-:W-:Y:S02]  /*13f0*/  WARPGROUP.DEPBAR.LE gsb0, 0x0 ;  /* 0x00008000000079c5 */ /* 0x000fe40000010000 */
[----:B------:R-:W-:-:S07]  /*1400*/  WARPGROUP.ARRIVE ;  /* 0x00000000000079c5 */ /* 0x000fce0000000000 */
[----:B------:R-:W-:Y:S01]  /*1410*/  HGMMA.64x128x16.F32.BF16 R24, gdesc[UR12], R24, gsb0 ;  /* 0x01e000000c1879f0 */ /* 0x000fe20008001818 */
        /* <DEDUP_REMOVED lines=71> */
[----:B------:R-:W-:Y:S03]  /*1890*/  HGMMA.64x128x16.F32.BF16 R24, gdesc[UR12], R24, gsb0 ;  /* 0x01e000000c1879f0 */ /* 0x000fe60008001818 */
[----:B------:R-:W-:Y:S02]  /*18a0*/  WARPGROUP.DEPBAR.LE gsb0, 0x0 ;  /* 0x00008000000079c5 */ /* 0x000fe40000010000 */
[----:B------:R-:W-:Y:S05]  /*18b0*/  @!P1 BRA `(.L_x_18) ;  /* 0x00000008002c9947 */ /* 0x000fea0003800000 */
[----:B------:R-:W-:-:S04]  /*18c0*/  UIADD3 UR6, UR39, 0x1, URZ ;  /* 0x0000000127067890 */ /* 0x000fc8000fffe03f */
[----:B------:R-:W-:-:S04]  /*18d0*/  UISETP.NE.AND UP0, UPT, UR6, 0x2, UPT ;  /* 0x000000020600788c */ /* 0x000fc8000bf05270 */
[----:B------:R-:W-:Y:S02]  /*18e0*/  USEL UR7, URZ, 0x1, UP0 ;  /* 0x000000013f077887 */ /* 0x000fe40008000000 */
[----:B------:R-:W-:Y:S02]  /*18f0*/  USEL UR6, UR6, URZ, UP0 ;  /* 0x0000003f06067287 */ /* 0x000fe40008000000 */
[----:B------:R-:W-:-:S06]  /*1900*/  ULOP3.LUT UR7, UR38, UR7, URZ, 0x3c, !UPT ;  /* 0x0000000726077292 */ /* 0x000fcc000f8e3c3f */
[----:B01----:R-:W-:Y:S01]  /*1910*/  IMAD.U32 R5, RZ, RZ, UR7 ;  /* 0x00000007ff057e24 */ /* 0x003fe2000f8e00ff */
[----:B------:R-:W-:-:S06]  /*1920*/  UMOV UR7, UR39 ;  /* 0x0000002700077c82 */ /* 0x000fcc0008000000 */
.L_x_25:
[----:B01----:R-:W-:Y:S05]  /*1930*/  @!P0 BRA `(.L_x_19) ;  /* 0x0000000000048947 */ /* 0x003fea0003800000 */
[----:B------:R-:W-:Y:S01]  /*1940*/  BPT.TRAP 0x1 ;  /* 0x000000040000795c */ /* 0x000fe20000300000 */
.L_x_19:
[----:B------:R-:W0:Y:S01]  /*1950*/  S2UR UR9, SR_CgaCtaId ;  /* 0x00000000000979c3 */ /* 0x000e220000008800 */
[----:B------:R-:W-:Y:S01]  /*1960*/  UMOV UR8, 0x400 ;  /* 0x0000040000087882 */ /* 0x000fe20000000000 */
[----:B------:R-:W-:Y:S01]  /*1970*/  SHF.L.U32 R3, R5, 0x1f, RZ ;  /* 0x0000001f05037819 */ /* 0x000fe200000006ff */
[----:B0-----:R-:W-:-:S04]  /*1980*/  ULEA UR8, UR9, UR8, 0x18 ;  /* 0x0000000809087291 */ /* 0x001fc8000f8ec03f */
[----:B------:R-:W-:-:S09]  /*1990*/  ULEA UR9, UR6, UR8, 0x3 ;  /* 0x0000000806097291 */ /* 0x000fd2000f8e183f */
[----:B------:R0:W1:Y:S01]  /*19a0*/  SYNCS.PHASECHK.TRANS64.TRYWAIT P1, [UR9], R3 ;  /* 0x00000003ff0075a7 */ /* 0x0000620008020149 */
[----:B------:R-:W-:Y:S05]  /*19b0*/  @!P0 BRA `(.L_x_20) ;  /* 0x0000000000048947 */ /* 0x000fea0003800000 */
[----:B------:R-:W-:Y:S01]  /*19c0*/  BPT.TRAP 0x1 ;  /* 0x000000040000795c */ /* 0x000fe20000300000 */
.L_x_20:
[----:B-1----:R-:W-:Y:S05]  /*19d0*/  @P1 BRA `(.L_x_21) ;  /* 0x0000000000081947 */ /* 0x002fea0003800000 */
[----:B------:R-:W1:Y:S02]  /*19e0*/  SYNCS.PHASECHK.TRANS64.TRYWAIT P1, [UR9], R3 ;  /* 0x00000003ff0075a7 */ /* 0x000e640008020149 */
[----:B-1----:R-:W-:Y:S05]  /*19f0*/  @!P1 BRA `(.L_x_22) ;  /* 0x000000ac00789947 */ /* 0x002fea0003800000 */
.L_x_21:
[----:B------:R-:W-:Y:S01]  /*1a00*/  ULEA UR12, UR6, UR4, 0xc ;  /* 0x00000004060c7291 */ /* 0x000fe2000f8e603f */
[----:B------:R-:W-:Y:S01]  /*1a10*/  WARPGROUP.ARRIVE ;  /* 0x00000000000079c5 */ /* 0x000fe20000000000 */
[----:B------:R-:W-:Y:S01]  /*1a20*/  ULEA UR10, UR6, UR5, 0xb ;  /* 0x00000005060a7291 */ /* 0x000fe2000f8e583f */
[----:B------:R-:W-:Y:S01]  /*1a30*/  UMOV UR13, 0x40000040 ;  /* 0x40000040000d7882 */ /* 0x000fe20000000000 */
[----:B------:R-:W-:Y:S01]  /*1a40*/  UMOV UR15, 0x40000040 ;  /* 0x40000040000f7882 */ /* 0x000fe20000000000 */
[----:B------:R-:W-:Y:S01]  /*1a50*/  UIADD3 UR16, UR12, 0x400, URZ ;  /* 0x000004000c107890 */ /* 0x000fe2000fffe03f */
[----:B------:R-:W-:-:S03]  /*1a60*/  UMOV UR19, UR15 ;  /* 0x0000000f00137c82 */ /* 0x000fc60008000000 */
[----:B------:R-:W-:Y:S01]  /*1a70*/  UMOV UR14, UR10 ;  /* 0x0000000a000e7c82 */ /* 0x000fe20008000000 */
[----:B------:R-:W-:Y:S01]  /*1a80*/  UMOV UR17, 0x40000040 ;  /* 0x4000004000117882 */ /* 0x000fe20000000000 */
[----:B------:R-:W-:Y:S01]  /*1a90*/  HGMMA.64x128x16.F32.BF16 R88, gdesc[UR12], R88, gsb0 ;  /* 0x01e000000c5879f0 */ /* 0x000fe20008001858 */
[----:B------:R-:W-:Y:S02]  /*1aa0*/  UMOV UR18, UR14 ;  /* 0x0000000e00127c82 */ /* 0x000fe40008000000 */
        /* <DEDUP_REMOVED lines=89> */
[----:B------:R-:W-:Y:S01]  /*2040*/  BPT.TRAP 0x1 ;  /* 0x000000040000795c */ /* 0x000fe20000300000 */
.L_x_23:
[----:B------:R-:W-:Y:S01]  /*2050*/  ULEA UR8, UR7, UR8, 0x3 ;  /* 0x0000000807087291 */ /* 0x000fe2000f8e183f */
[----:B------:R-:W-:-:S03]  /*2060*/  ISETP.GT.U32.AND P1, PT, R19, 0x1, PT ;  /* 0x000000011300780c */ /* 0x000fc60003f24070 */
[----:B------:R-:W-:-:S04]  /*2070*/  UIADD3 UR8, UR8, 0x10, URZ ;  /* 0x0000001008087890 */ /* 0x000fc8000fffe03f */
[----:B------:R-:W-:-:S09]  /*2080*/  UPRMT UR8, URZ, 0x654, UR8 ;  /* 0x000006543f087896 */ /* 0x000fd20008000008 */
[----:B------:R-:W-:Y:S01]  /*2090*/  SYNCS.ARRIVE.TRANS64.RED.A1T0 RZ, [UR8], RZ ;  /* 0x000000ffffff79a7 */ /* 0x000fe20008100408 */
[----:B------:R-:W-:Y:S05]  /*20a0*/  @P1 BRA `(.L_x_24) ;  /* 0x0000000000041947 */ /* 0x000fea0003800000 */
[----:B------:R-:W-:Y:S01]  /*20b0*/  BPT.TRAP 0x1 ;  /* 0x000000040000795c */ /* 0x000fe20000300000 */
.L_x_24:
[----:B------:R-:W-:Y:S01]  /*20c0*/  UIADD3 UR6, UR6, 0x1, URZ ;  /* 0x0000000106067890 */ /* 0x000fe2000fffe03f */
[C---:B------:R-:W-:Y:S01]  /*20d0*/  ISETP.GT.AND P1, PT, R0.reuse, 0x1, PT ;  /* 0x000000010000780c */ /* 0x040fe20003f24270 */
[----:B------:R-:W-:Y:S01]  /*20e0*/  UIADD3 UR7, UR7, 0x1, URZ ;  /* 0x0000000107077890 */ /* 0x000fe2000fffe03f */
[----:B------:R-:W-:Y:S01]  /*20f0*/  IADD3 R0, R0, -0x1, RZ ;  /* 0xffffffff00007810 */ /* 0x000fe20007ffe0ff */
[----:B------:R-:W-:Y:S02]  /*2100*/  UISETP.NE.AND UP0, UPT, UR6, 0x2, UPT ;  /* 0x000000020600788c */ /* 0x000fe4000bf05270 */
[----:B------:R-:W-:Y:S02]  /*2110*/  UISETP.NE.AND UP1, UPT, UR7, 0x2, UPT ;  /* 0x000000020700788c */ /* 0x000fe4000bf25270 */
[----:B------:R-:W-:Y:S02]  /*2120*/  USEL UR8, URZ, 0x1, UP0 ;  /* 0x000000013f087887 */ /* 0x000fe40008000000 */
[----:B------:R-:W-:-:S02]  /*2130*/  USEL UR6, UR6, URZ, UP0 ;  /* 0x0000003f06067287 */ /* 0x000fc40008000000 */
[----:B------:R-:W-:Y:S02]  /*2140*/  USEL UR7, UR7, URZ, UP1 ;  /* 0x0000003f07077287 */ /* 0x000fe40008800000 */
[----:B------:R-:W-:Y:S01]  /*2150*/  LOP3.LUT R5, R5, UR8, RZ, 0x3c, !PT ;  /* 0x0000000805057c12 */ /* 0x000fe2000f8e3cff */
[----:B------:R-:W-:Y:S09]  /*2160*/  @P1 BRA `(.L_x_25) ;  /* 0xfffffff400f01947 */ /* 0x000ff2000383ffff */
.L_x_18:
[----:B------:R-:W2:Y:S02]  /*2170*/  LDC R0, c[0x0][0x28c] ;  /* 0x0000a300ff007b82 */ /* 0x000ea40000000800 */
[----:B--2---:R-:W-:-:S13]  /*2180*/  ISETP.GE.AND P1, PT, R0, 0x1, PT ;  /* 0x000000010000780c */ /* 0x004fda0003f26270 */
[----:B------:R-:W-:Y:S05]  /*2190*/  @!P1 BRA `(.L_x_26) ;  /* 0x0000000000409947 */ /* 0x000fea0003800000 */
[----:B------:R-:W-:Y:S05]  /*21a0*/  @!P0 BRA `(.L_x_27) ;  /* 0x0000000000048947 */ /* 0x000fea0003800000 */
[----:B------:R-:W-:Y:S01]  /*21b0*/  BPT.TRAP 0x1 ;  /* 0x000000040000795c */ /* 0x000fe20000300000 */
.L_x_27:
[----:B------:R-:W2:Y:S01]  /*21c0*/  S2UR UR6, SR_CgaCtaId ;  /* 0x00000000000679c3 */ /* 0x000ea20000008800 */
[----:B------:R-:W-:Y:S01]  /*21d0*/  UISETP.LT.AND UP0, UPT, UR40, 0x1, UPT ;  /* 0x000000012800788c */ /* 0x000fe2000bf01270 */
[----:B------:R-:W-:Y:S01]  /*21e0*/  ISETP.GT.U32.AND P0, PT, R19, 0x1, PT ;  /* 0x000000011300780c */ /* 0x000fe20003f04070 */
[----:B------:R-:W-:Y:S02]  /*21f0*/  UMOV UR5, 0x400 ;  /* 0x0000040000057882 */ /* 0x000fe40000000000 */
[----:B------:R-:W-:-:S04]  /*2200*/  USEL UR4, UR40, 0x1, UP0 ;  /* 0x0000000128047887 */ /* 0x000fc80008000000 */
[----:B------:R-:W-:-:S04]  /*2210*/  UIADD3 UR4, UR39, UR40, -UR4 ;  /* 0x0000002827047290 */ /* 0x000fc8000fffe804 */
[----:B------:R-:W-:-:S04]  /*2220*/  USHF.L.U32 UR4, UR4, 0x3, URZ ;  /* 0x0000000304047899 */ /* 0x000fc8000800063f */
[----:B------:R-:W-:Y:S02]  /*2230*/  ULOP3.LUT UR4, UR4, 0x8, URZ, 0xc0, !UPT ;  /* 0x0000000804047892 */ /* 0x000fe4000f8ec03f */
[----:B--2---:R-:W-:-:S04]  /*2240*/  ULEA UR5, UR6, UR5, 0x18 ;  /* 0x0000000506057291 */ /* 0x004fc8000f8ec03f */
[----:B------:R-:W-:-:S04]  /*2250*/  UIADD3 UR4, UR5, 0x10, UR4 ;  /* 0x0000001005047890 */ /* 0x000fc8000fffe004 */
[----:B------:R-:W-:-:S09]  /*2260*/  UPRMT UR4, URZ, 0x654, UR4 ;  /* 0x000006543f047896 */ /* 0x000fd20008000004 */
[----:B------:R-:W-:Y:S01]  /*2270*/  SYNCS.ARRIVE.TRANS64.RED.A1T0 RZ, [UR4], RZ ;  /* 0x000000ffffff79a7 */ /* 0x000fe20008100404 */
[----:B------:R-:W-:Y:S05]  /*2280*/  @P0 BRA `(.L_x_26) ;  /* 0x0000000000040947 */ /* 0x000fea0003800000 */
[----:B------:R-:W-:Y:S01]  /*2290*/  BPT.TRAP 0x1 ;  /* 0x000000040000795c */ /* 0x000fe20000300000 */
.L_x_26:
[----:B------:R-:W2:Y:S01]  /*22a0*/  LDC R6, c[0x0][0x288] ;  /* 0x0000a200ff067b82 */ /* 0x000ea20000000800 */
[----:B01----:R-:W-:Y:S01]  /*22b0*/  LOP3.LUT R4, R18, 0x60, RZ, 0xc0, !PT ;  /* 0x0000006012047812 */ /* 0x003fe200078ec0ff */
[----:B------:R-:W-:Y:S01]  /*22c0*/  UIADD3 UR39, UR40, UR39, URZ ;  /* 0x0000002728277290 */ /* 0x000fe2000fffe03f */
[----:B------:R-:W-:Y:S01]  /*22d0*/  LOP3.LUT R0, R22, 0x1, RZ, 0xc0, !PT ;  /* 0x0000000116007812 */ /* 0x000fe200078ec0ff */
[----:B------:R-:W-:Y:S01]  /*22e0*/  IMAD.SHL.U32 R13, R153, 0x80, RZ ;  /* 0x00000080990d7824 */ /* 0x000fe200078e00ff */
[----:B------:R-:W-:Y:S01]  /*22f0*/  SHF.R.U32.HI R3, RZ, 0x2, R18 ;  /* 0x00000002ff037819 */ /* 0x000fe20000011612 */
[----:B------:R-:W-:Y:S01]  /*2300*/  USHF.R.U32.HI UR4, URZ, 0x1, UR39 ;  /* 0x000000013f047899 */ /* 0x000fe20008011627 */
[----:B------:R-:W-:Y:S01]  /*2310*/  SHF.R.U32.HI R10, RZ, 0x1, R4 ;  /* 0x00000001ff0a7819 */ /* 0x000fe20000011604 */
[----:B------:R-:W-:Y:S01]  /*2320*/  IMAD.SHL.U32 R4, R0, 0x40, RZ ;  /* 0x0000004000047824 */ /* 0x000fe200078e00ff */
[----:B------:R-:W-:Y:S01]  /*2330*/  LOP3.LUT R3, R3, 0x7, RZ, 0xc0, !PT ;  /* 0x0000000703037812 */ /* 0x000fe200078ec0ff */
[----:B------:R-:W-:Y:S01]  /*2340*/  IMAD.SHL.U32 R15, R152, 0x100, RZ ;  /* 0x00000100980f7824 */ /* 0x000fe200078e00ff */
[----:B------:R-:W-:Y:S01]  /*2350*/  ULOP3.LUT UR4, UR4, 0x1, URZ, 0xc0, !UPT ;  /* 0x0000000104047892 */ /* 0x000fe2000f8ec03f */
[----:B------:R-:W-:Y:S01]  /*2360*/  SHF.R.S32.HI R21, RZ, 0x1f, R23 ;  /* 0x0000001fff157819 */ /* 0x000fe20000011417 */
[----:B------:R-:W-:Y:S01]  /*2370*/  ULDC UR8, c[0x0][0x284] ;  /* 0x0000a10000087ab9 */ /* 0x000fe20000000800 */
[--C-:B------:R-:W-:Y:S01]  /*2380*/  IADD3 R5, RZ, -R10, -R3.reuse ;  /* 0x8000000aff057210 */ /* 0x100fe20007ffe803 */
[----:B------:R-:W-:Y:S01]  /*2390*/  UISETP.GT.U32.AND UP1, UPT, UR39, 0x1, UPT ;  /* 0x000000012700788c */ /* 0x000fe2000bf24070 */
[----:B------:R-:W-:Y:S01]  /*23a0*/  LOP3.LUT R3, R4, 0x40, R3, 0xe2, !PT ;  /* 0x0000004004037812 */ /* 0x000fe200078ee203 */
[----:B------:R-:W-:Y:S01]  /*23b0*/  UISETP.NE.U32.AND UP0, UPT, UR4, 0x1, UPT ;  /* 0x000000010400788c */ /* 0x000fe2000bf05070 */
[----:B------:R-:W-:Y:S01]  /*23c0*/  LOP3.LUT R4, R18, 0x3, RZ, 0xc0, !PT ;  /* 0x0000000312047812 */ /* 0x000fe200078ec0ff */
[----:B------:R-:W-:Y:S01]  /*23d0*/  ULDC.64 UR6, c[0x0][0x5d0] ;  /* 0x0001740000067ab9 */ /* 0x000fe20000000a00 */
[----:B------:R-:W-:Y:S01]  /*23e0*/  UISETP.LT.U32.AND UP1, UPT, UR40, 0x2, UP1 ;  /* 0x000000022800788c */ /* 0x000fe20008f21070 */
[----:B------:R-:W-:Y:S01]  /*23f0*/  IMAD.WIDE R8, R152, 0x100, RZ ;  /* 0x0000010098087825 */ /* 0x000fe200078e02ff */
[----:B------:R-:W-:Y:S01]  /*2400*/  UISETP.GT.U32.AND UP0, UPT, UR40, 0x1, !UP0 ;  /* 0x000000012800788c */ /* 0x000fe2000c704070 */
[----:B--2---:R-:W-:-:S02]  /*2410*/  ISETP.GE.AND P0, PT, R13, R6, PT ;  /* 0x000000060d00720c */ /* 0x004fc40003f06270 */
[----:B------:R-:W-:Y:S01]  /*2420*/  IMAD R12, R4, -0x2, R6 ;  /* 0xfffffffe040c7824 */ /* 0x000fe200078e0206 */
[----:B------:R-:W-:Y:S01]  /*2430*/  USEL UR5, URZ, 0x1, !UP1 ;  /* 0x000000013f057887 */ /* 0x000fe2000c800000 */
[----:B------:R-:W-:Y:S01]  /*2440*/  IMAD.SHL.U32 R6, R18, 0x2, RZ ;  /* 0x0000000212067824 */ /* 0x000fe200078e00ff */
[----:B------:R-:W-:Y:S01]  /*2450*/  ISETP.GE.OR P0, PT, R15, UR8, P0 ;  /* 0x000000080f007c0c */ /* 0x000fe20008706670 */
[----:B------:R-:W-:Y:S01]  /*2460*/  IMAD R4, R21, UR6, RZ ;  /* 0x0000000615047c24 */ /* 0x000fe2000f8e02ff */
[----:B------:R-:W-:Y:S01]  /*2470*/  USEL UR4, URZ, 0x1, !UP0 ;  /* 0x000000013f047887 */ /* 0x000fe2000c000000 */
[----:B------:R-:W-:Y:S01]  /*2480*/  IMAD R0, R0, -0x40, R5 ;  /* 0xffffffc000007824 */ /* 0x000fe200078e0205 */
[----:B------:R-:W-:Y:S01]  /*2490*/  LOP3.LUT R6, R13, 0x6, R6, 0xf8, !PT ;  /* 0x000000060d067812 */ /* 0x000fe200078ef806 */
[----:B------:R-:W-:Y:S01]  /*24a0*/  IMAD R11, R23, UR7, R4 ;  /* 0x00000007170b7c24 */ /* 0x000fe2000f8e0204 */
[----:B------:R-:W-:Y:S01]  /*24b0*/  LOP3.LUT R153, R8, R3, R10, 0xfe, !PT ;  /* 0x0000000308997212 */ /* 0x000fe200078efe0a */
[----:B------:R-:W-:Y:S01]  /*24c0*/  ULOP3.LUT UR39, UR39, 0x1, URZ, 0xc0, !UPT ;  /* 0x0000000127277892 */ /* 0x000fe2000f8ec03f */
[----:B------:R-:W-:Y:S01]  /*24d0*/  SHF.R.S32.HI R7, RZ, 0x1f, R6 ;  /* 0x0000001fff077819 */ /* 0x000fe20000011406 */
[----:B------:R-:W-:Y:S01]  /*24e0*/  ULOP3.LUT UR38, UR4, UR38, UR5, 0x96, !UPT ;  /* 0x0000002604267292 */ /* 0x000fe2000f8e9605 */
[----:B------:R-:W-:Y:S01]  /*24f0*/  IADD3 R3, -R15, UR8, R0 ;  /* 0x000000080f037c10 */ /* 0x000fe2000fffe100 */
[----:B------:R-:W-:-:S02]  /*2500*/  IMAD.IADD R0, R12, 0x1, -R13 ;  /* 0x000000010c007824 */ /* 0x000fc400078e0a0d */
[----:B------:R-:W-:-:S04]  /*2510*/  IMAD.WIDE.U32 R4, R23, UR6, R6 ;  /* 0x0000000617047c25 */ /* 0x000fc8000f8e0006 */
[----:B------:R-:W-:Y:S02]  /*2520*/  IMAD.IADD R11, R5, 0x1, R11 ;  /* 0x00000001050b7824 */ /* 0x000fe400078e020b */
[----:B------:R-:W-:Y:S02]  /*2530*/  IMAD.MOV.U32 R152, RZ, RZ, -0x1 ;  /* 0xffffffffff987424 */ /* 0x000fe400078e00ff */
[----:B------:R-:W-:Y:S01]  /*2540*/  IMAD.MOV.U32 R10, RZ, RZ, R4 ;  /* 0x000000ffff0a7224 */ /* 0x000fe200078e0004 */
[----:B------:R-:W-:Y:S06]  /*2550*/  @P0 BRA `(.L_x_28) ;  /* 0x00000084006c0947 */ /* 0x000fec0003800000 */
[----:B------:R-:W0:Y:S01]  /*2560*/  LDC.64 R4, c[0x0][0x5c8] ;  /* 0x00017200ff047b82 */ /* 0x000e220000000a00 */
[----:B-----5:R-:W-:Y:S01]  /*2570*/  FSETP.NEU.AND P0, PT, R155, RZ, PT ;  /* 0x000000ff9b00720b */ /* 0x020fe20003f0d000 */
[----:B------:R-:W-:Y:S01]  /*2580*/  BSSY B0, `(.L_x_28) ;  /* 0x0000858000007945 */ /* 0x000fe20003800000 */
[----:B------:R-:W-:-:S04]  /*2590*/  ISETP.GT.AND P3, PT, R3, RZ, PT ;  /* 0x000000ff0300720c */ /* 0x000fc80003f64270 */
[----:B------:R-:W-:Y:S01]  /*25a0*/  ISETP.GT.AND P1, PT, R0, RZ, P3 ;  /* 0x000000ff0000720c */ /* 0x000fe20001f24270 */
[-C--:B0-----:R-:W-:Y:S02]  /*25b0*/  IMAD R12, R9, R4.reuse, RZ ;  /* 0x00000004090c7224 */ /* 0x081fe400078e02ff */
[----:B------:R-:W-:-:S04]  /*25c0*/  IMAD.WIDE.U32 R166, R153, R4, R10 ;  /* 0x0000000499a67225 */ /* 0x000fc800078e000a */
[----:B------:R-:W-:-:S05]  /*25d0*/  IMAD R11, R153, R5, R12 ;  /* 0x00000005990b7224 */ /* 0x000fca00078e020c */
[----:B------:R-:W-:Y:S01]  /*25e0*/  IADD3 R169, R167, R11, RZ ;  /* 0x0000000ba7a97210 */ /* 0x000fe20007ffe0ff */
[----:B------:R-:W-:Y:S06]  /*25f0*/  @!P0 BRA `(.L_x_29) ;  /* 0x00000060000c8947 */ /* 0x000fec0003800000 */
[----:B------:R-:W0:Y:S01]  /*2600*/  LDC.64 R12, c[0x0][0x5b8] ;  /* 0x00016e00ff0c7b82 */ /* 0x000e220000000a00 */
[----:B------:R-:W-:-:S07]  /*2610*/  ULDC.64 UR4, c[0x0][0x5c0] ;  /* 0x0001700000047ab9 */ /* 0x000fce0000000a00 */
[----:B------:R-:W1:Y:S08]  /*2620*/  LDC.64 R14, c[0x0][0x5b0] ;  /* 0x00016c00ff0e7b82 */ /* 0x000e700000000a00 */
[----:B------:R-:W2:Y:S01]  /*2630*/  LDC.64 R10, c[0x0][0x5a8] ;  /* 0x00016a00ff0a7b82 */ /* 0x000ea20000000a00 */
[----:B0-----:R-:W-:-:S04]  /*2640*/  IMAD R20, R21, R12, RZ ;  /* 0x0000000c15147224 */ /* 0x001fc800078e02ff */
[C---:B------:R-:W-:Y:S02]  /*2650*/  IMAD R13, R23.reuse, R13, R20 ;  /* 0x0000000d170d7224 */ /* 0x040fe400078e0214 */
[----:B------:R-:W-:-:S04]  /*2660*/  IMAD.WIDE.U32 R20, R23, R12, R6 ;  /* 0x0000000c17147225 */ /* 0x000fc800078e0006 */
[----:B-1----:R-:W-:Y:S02]  /*2670*/  IMAD R156, R9, R14, RZ ;  /* 0x0000000e099c7224 */ /* 0x002fe400078e02ff */
[----:B------:R-:W-:Y:S02]  /*2680*/  IMAD.IADD R157, R21, 0x1, R13 ;  /* 0x00000001159d7824 */ /* 0x000fe400078e020d */
[----:B------:R-:W-:Y:S02]  /*2690*/  IMAD R167, R153, R15, R156 ;  /* 0x0000000f99a77224 */ /* 0x000fe400078e029c */
[----:B------:R-:W-:-:S04]  /*26a0*/  IMAD.MOV.U32 R156, RZ, RZ, R20 ;  /* 0x000000ffff9c7224 */ /* 0x000fc800078e0014 */
[----:B------:R-:W-:-:S04]  /*26b0*/  IMAD.WIDE.U32 R158, R153, R14, R156 ;  /* 0x0000000e999e7225 */ /* 0x000fc800078e009c */
[----:B------:R-:W-:Y:S01]  /*26c0*/  IMAD.IADD R159, R159, 0x1, R167 ;  /* 0x000000019f9f7824 */ /* 0x000fe200078e02a7 */
[----:B--2---:R-:W-:-:S04]  /*26d0*/  LEA R160, P0, R158, R10, 0x1 ;  /* 0x0000000a9ea07211 */ /* 0x004fc800078008ff */
[----:B------:R-:W-:-:S05]  /*26e0*/  LEA.HI.X R161, R158, R11, R159, 0x1, P0 ;  /* 0x0000000b9ea17211 */ /* 0x000fca00000f0c9f */
[----:B------:R-:W2:Y:S01]  /*26f0*/  @P1 LDG.E.LTC128B.U16 R165, desc[UR36][R160.64] ;  /* 0x00000024a0a51981 */ /* 0x000ea2000c1e1520 */
[----:B------:R-:W-:Y:S01]  /*2700*/  IMAD.WIDE.U32 R162, R153, R14, R6 ;  /* 0x0000000e99a27225 */ /* 0x000fe200078e0006 */
[----:B------:R-:W-:Y:S01]  /*2710*/  ISETP.GT.AND P2, PT, R0, 0x1, P3 ;  /* 0x000000010000780c */ /* 0x000fe20001f44270 */
[----:B------:R-:W-:Y:S02]  /*2720*/  BSSY B1, `(.L_x_30) ;  /* 0x0000012000017945 */ /* 0x000fe40003800000 */
[----:B------:R-:W-:Y:S02]  /*2730*/  IMAD.IADD R163, R167, 0x1, R163 ;  /* 0x00000001a7a37824 */ /* 0x000fe400078e02a3 */
[----:B------:R-:W-:-:S04]  /*2740*/  IMAD.WIDE.U32 R162, R23, R12, R162 ;  /* 0x0000000c17a27225 */ /* 0x000fc800078e00a2 */
[----:B--2---:R-:W-:-:S04]  /*2750*/  IMAD.U32 R158, R165, 0x10000, RZ ;  /* 0x00010000a59e7824 */ /* 0x004fc800078e00ff */
[----:B------:R-:W-:Y:S01]  /*2760*/  FMUL R159, R158, R155 ;  /* 0x0000009b9e9f7220 */ /* 0x000fe20000400000 */
[----:B------:R-:W-:-:S03]  /*2770*/  LEA R158, P0, R166, UR4, 0x1 ;  /* 0x00000004a69e7c11 */ /* 0x000fc6000f8008ff */
[----:B------:R-:W-:Y:S01]  /*2780*/  FFMA R159, R88, R154, R159 ;  /* 0x0000009a589f7223 */ /* 0x000fe2000000009f */
[----:B------:R-:W-:-:S04]  /*2790*/  IMAD.IADD R88, R13, 0x1, R163 ;  /* 0x000000010d587824 */ /* 0x000fc800078e02a3 */
[----:B------:R-:W-:Y:S02]  /*27a0*/  F2FP.BF16.F32.PACK_AB R161, RZ, R159 ;  /* 0x0000009fffa1723e */ /* 0x000fe400000010ff */
[----:B------:R-:W-:Y:S02]  /*27b0*/  LEA.HI.X R159, R166, UR5, R169, 0x1, P0 ;  /* 0x00000005a69f7c11 */ /* 0x000fe400080f0ca9 */
[----:B------:R-:W-:Y:S02]  /*27c0*/  PRMT R163, R161, 0x7610, R163 ;  /* 0x00007610a1a37816 */ /* 0x000fe400000000a3 */
[----:B------:R-:W-:-:S03]  /*27d0*/  LEA R160, P0, R162, R10, 0x1 ;  /* 0x0000000aa2a07211 */ /* 0x000fc600078008ff */
[----:B------:R0:W-:Y:S01]  /*27e0*/  @P1 STG.E.U16 desc[UR36][R158.64], R163 ;  /* 0x000000a39e001986 */ /* 0x0001e2000c101524 */
[----:B------:R-:W-:Y:S01]  /*27f0*/  LEA.HI.X R161, R162, R11, R88, 0x1, P0 ;  /* 0x0000000ba2a17211 */ /* 0x000fe200000f0c58 */
[C---:B------:R-:W-:Y:S01]  /*2800*/  IMAD.SHL.U32 R162, R14.reuse, 0x8, RZ ;  /* 0x000000080ea27824 */ /* 0x040fe200078e00ff */
[----:B0-----:R-:W-:Y:S01]  /*2810*/  SHF.L.U64.HI R163, R14, 0x3, R15 ;  /* 0x000000030ea37819 */ /* 0x001fe2000001020f */
[----:B------:R-:W-:Y:S06]  /*2820*/  @!P2 BRA `(.L_x_31) ;  /* 0x000000000004a947 */ /* 0x000fec0003800000 */
[----:B------:R0:W5:Y:S02]  /*2830*/  LDG.E.LTC128B.U16 R165, desc[UR36][R160.64+0x2] ;  /* 0x00000224a0a57981 */ /* 0x000164000c1e1520 */
.L_x_31:
[----:B------:R-:W-:Y:S05]  /*2840*/  BSYNC B1 ;  /* 0x0000000000017941 */ /* 0x000fea0003800000 */
.L_x_30:
[----:B-----5:R-:W-:Y:S01]  /*2850*/  IMAD.U32 R88, R165, 0x10000, RZ ;  /* 0x00010000a5587824 */ /* 0x020fe200078e00ff */
[----:B------:R-:W-:Y:S01]  /*2860*/  ISETP.GT.AND P0, PT, R3, 0x8, PT ;  /* 0x000000080300780c */ /* 0x000fe20003f04270 */
[----:B------:R-:W-:Y:S01]  /*2870*/  IMAD.WIDE.U32 R170, R153, R14, R162 ;  /* 0x0000000e99aa7225 */ /* 0x000fe200078e00a2 */
[----:B------:R-:W-:-:S03]  /*2880*/  PRMT R172, R165, 0x7610, R172 ;  /* 0x00007610a5ac7816 */ /* 0x000fc600000000ac */
[----:B------:R-:W-:Y:S01]  /*2890*/  FMUL R88, R88, R155 ;  /* 0x0000009b58587220 */ /* 0x000fe20000400000 */
[----:B------:R-:W-:Y:S02]  /*28a0*/  ISETP.GT.AND P1, PT, R0, RZ, P0 ;  /* 0x000000ff0000720c */ /* 0x000fe40000724270 */
[----:B------:R-:W-:Y:S01]  /*28b0*/  IADD3 R169, R167, R171, RZ ;  /* 0x000000aba7a97210 */ /* 0x000fe20007ffe0ff */
[----:B------:R-:W-:Y:S01]  /*28c0*/  FFMA R89, R89, R154, R88 ;  /* 0x0000009a59597223 */ /* 0x000fe20000000058 */
[----:B------:R-:W-:-:S04]  /*28d0*/  IADD3 R166, P4, R20, R170, RZ ;  /* 0x000000aa14a67210 */ /* 0x000fc80007f9e0ff */
[----:B------:R-:W-:Y:S01]  /*28e0*/  F2FP.BF16.F32.PACK_AB R168, RZ, R89 ;  /* 0x00000059ffa8723e */ /* 0x000fe200000010ff */
[----:B------:R-:W-:Y:S01]  /*28f0*/  IMAD.X R167, R169, 0x1, R157, P4 ;  /* 0x00000001a9a77824 */ /* 0x000fe200020e069d */
[----:B------:R-:W-:Y:S02]  /*2900*/  LEA R88, P4, R166, R10, 0x1 ;  /* 0x0000000aa6587211 */ /* 0x000fe400078808ff */
[----:B------:R-:W-:Y:S02]  /*2910*/  PRMT R171, R168, 0x7610, R171 ;  /* 0x00007610a8ab7816 */ /* 0x000fe400000000ab */
[----:B------:R-:W-:-:S03]  /*2920*/  LEA.HI.X R89, R166, R11, R167, 0x1, P4 ;  /* 0x0000000ba6597211 */ /* 0x000fc600020f0ca7 */
[----:B------:R1:W-:Y:S04]  /*2930*/  @P2 STG.E.U16 desc[UR36][R158.64+0x2], R171 ;  /* 0x000002ab9e002986 */ /* 0x0003e8000c101524 */
[----:B------:R2:W3:Y:S01]  /*2940*/  @P1 LDG.E.LTC128B.U16 R172, desc[UR36][R88.64] ;  /* 0x0000002458ac1981 */ /* 0x0004e2000c1e1520 */
[----:B------:R-:W-:Y:S01]  /*2950*/  IMAD.SHL.U32 R165, R4, 0x10, RZ ;  /* 0x0000001004a57824 */ /* 0x000fe200078e00ff */
[----:B------:R-:W-:Y:S01]  /*2960*/  IADD3 R170, P2, R6, R170, RZ ;  /* 0x000000aa06aa7210 */ /* 0x000fe20007f5e0ff */
[----:B------:R-:W-:Y:S03]  /*2970*/  BSSY B1, `(.L_x_32) ;  /* 0x0000011000017945 */ /* 0x000fe60003800000 */
[----:B------:R-:W-:Y:S01]  /*2980*/  IADD3 R168, P4, R165, R158, RZ ;  /* 0x0000009ea5a87210 */ /* 0x000fe20007f9e0ff */
[----:B-1----:R-:W-:Y:S01]  /*2990*/  IMAD.X R171, R7, 0x1, R169, P2 ;  /* 0x0000000107ab7824 */ /* 0x002fe200010e06a9 */
[----:B------:R-:W-:Y:S01]  /*29a0*/  ISETP.GT.AND P2, PT, R0, 0x1, P0 ;  /* 0x000000010000780c */ /* 0x000fe20000744270 */
[----:B------:R-:W-:-:S03]  /*29b0*/  IMAD.WIDE.U32 R170, R23, R12, R170 ;  /* 0x0000000c17aa7225 */ /* 0x000fc600078e00aa */
[----:B--2---:R-:W-:Y:S01]  /*29c0*/  LEA R88, P5, R170, R10, 0x1 ;  /* 0x0000000aaa587211 */ /* 0x004fe200078a08ff */
[----:B---3--:R-:W-:-:S04]  /*29d0*/  IMAD.U32 R166, R172, 0x10000, RZ ;  /* 0x00010000aca67824 */ /* 0x008fc800078e00ff */
[----:B------:R-:W-:Y:S01]  /*29e0*/  FMUL R167, R166, R155 ;  /* 0x0000009ba6a77220 */ /* 0x000fe20000400000 */
[----:B------:R-:W-:-:S03]  /*29f0*/  IMAD.IADD R166, R13, 0x1, R171 ;  /* 0x000000010da67824 */ /* 0x000fc600078e02ab */
[----:B------:R-:W-:Y:S01]  /*2a00*/  FFMA R90, R90, R154, R167 ;  /* 0x0000009a5a5a7223 */ /* 0x000fe200000000a7 */
[----:B------:R-:W-:Y:S02]  /*2a10*/  SHF.L.U64.HI R167, R4, 0x4, R5 ;  /* 0x0000000404a77819 */ /* 0x000fe40000010205 */
[----:B------:R-:W-:Y:S02]  /*2a20*/  LEA.HI.X R89, R170, R11, R166, 0x1, P5 ;  /* 0x0000000baa597211 */ /* 0x000fe400028f0ca6 */
[----:B------:R-:W-:Y:S01]  /*2a30*/  F2FP.BF16.F32.PACK_AB R90, RZ, R90 ;  /* 0x0000005aff5a723e */ /* 0x000fe200000010ff */
[----:B------:R-:W-:-:S05]  /*2a40*/  IMAD.X R169, R167, 0x1, R159, P4 ;  /* 0x00000001a7a97824 */ /* 0x000fca00020e069f */
[----:B------:R1:W-:Y:S01]  /*2a50*/  @P1 STG.E.U16 desc[UR36][R168.64], R90 ;  /* 0x0000005aa8001986 */ /* 0x0003e2000c101524 */
[----:B------:R-:W-:Y:S05]  /*2a60*/  @!P2 BRA `(.L_x_33) ;  /* 0x000000000004a947 */ /* 0x000fea0003800000 */
[----:B------:R2:W5:Y:S02]  /*2a70*/  LDG.E.LTC128B.U16 R172, desc[UR36][R88.64+0x2] ;  /* 0x0000022458ac7981 */ /* 0x000564000c1e1520 */
.L_x_33:
[----:B------:R-:W-:Y:S05]  /*2a80*/  BSYNC B1 ;  /* 0x0000000000017941 */ /* 0x000fea0003800000 */
.L_x_32:
[----:B-1---5:R-:W-:Y:S01]  /*2a90*/  IMAD.U32 R90, R172, 0x10000, RZ ;  /* 0x00010000ac5a7824 */ /* 0x022fe200078e00ff */
[----:B------:R-:W-:Y:S01]  /*2aa0*/  ISETP.GT.AND P1, PT, R0, 0x8, P3 ;  /* 0x000000080000780c */ /* 0x000fe20001f24270 */
[----:B------:R-:W-:Y:S02]  /*2ab0*/  BSSY B1, `(.L_x_34) ;  /* 0x000000a000017945 */ /* 0x000fe40003800000 */
[----:B------:R-:W-:-:S04]  /*2ac0*/  FMUL R90, R90, R155 ;  /* 0x0000009b5a5a7220 */ /* 0x000fc80000400000 */
[----:B------:R-:W-:Y:S01]  /*2ad0*/  FFMA R90, R91, R154, R90 ;  /* 0x0000009a5b5a7223 */ /* 0x000fe2000000005a */
[----:B------:R-:W-:-:S04]  /*2ae0*/  @P2 MOV R91, R169 ;  /* 0x000000a9005b2202 */ /* 0x000fc80000000f00 */
[----:B------:R-:W-:-:S04]  /*2af0*/  F2FP.BF16.F32.PACK_AB R90, RZ, R90 ;  /* 0x0000005aff5a723e */ /* 0x000fc800000010ff */
[----:B------:R-:W-:Y:S01]  /*2b00*/  PRMT R166, R90, 0x7610, R166 ;  /* 0x000076105aa67816 */ /* 0x000fe200000000a6 */
[----:B------:R-:W-:-:S05]  /*2b10*/  @P2 IMAD.MOV.U32 R90, RZ, RZ, R168 ;  /* 0x000000ffff5a2224 */ /* 0x000fca00078e00a8 */
[----:B------:R1:W-:Y:S01]  /*2b20*/  @P2 STG.E.U16 desc[UR36][R90.64+0x2], R166 ;  /* 0x000002a65a002986 */ /* 0x0003e2000c101524 */
[----:B------:R-:W-:Y:S05]  /*2b30*/  @!P1 BRA `(.L_x_35) ;  /* 0x0000000000049947 */ /* 0x000fea0003800000 */
[----:B------:R3:W5:Y:S02]  /*2b40*/  LDG.E.LTC128B.U16 R172, desc[UR36][R160.64+0x10] ;  /* 0x00001024a0ac7981 */ /* 0x000764000c1e1520 */
.L_x_35:
[----:B------:R-:W-:Y:S05]  /*2b50*/  BSYNC B1 ;  /* 0x0000000000017941 */ /* 0x000fea0003800000 */
.L_x_34:
[----:B-1---5:R-:W-:Y:S01]  /*2b60*/  IMAD.U32 R90, R172, 0x10000, RZ ;  /* 0x00010000ac5a7824 */ /* 0x022fe200078e00ff */
[----:B------:R-:W-:Y:S01]  /*2b70*/  ISETP.GT.AND P2, PT, R0, 0x9, P3 ;  /* 0x000000090000780c */ /* 0x000fe20001f44270 */
[----:B------:R-:W-:Y:S02]  /*2b80*/  BSSY B1, `(.L_x_36) ;  /* 0x000000a000017945 */ /* 0x000fe40003800000 */
[----:B------:R-:W-:Y:S01]  /*2b90*/  FMUL R91, R90, R155 ;  /* 0x0000009b5a5b7220 */ /* 0x000fe20000400000 */
[----:B------:R-:W-:-:S03]  /*2ba0*/  @P1 IMAD.MOV.U32 R90, RZ, RZ, R158 ;  /* 0x000000ffff5a1224 */ /* 0x000fc600078e009e */
[----:B------:R-:W-:-:S05]  /*2bb0*/  FFMA R91, R92, R154, R91 ;  /* 0x0000009a5c5b7223 */ /* 0x000fca000000005b */
[----:B------:R-:W-:-:S04]  /*2bc0*/  F2FP.BF16.F32.PACK_AB R91, RZ, R91 ;  /* 0x0000005bff5b723e */ /* 0x000fc800000010ff */
[----:B------:R-:W-:Y:S01]  /*2bd0*/  PRMT R92, R91, 0x7610, R92 ;  /* 0x000076105b5c7816 */ /* 0x000fe2000000005c */
[----:B------:R-:W-:-:S05]  /*2be0*/  @P1 IMAD.MOV.U32 R91, RZ, RZ, R159 ;  /* 0x000000ffff5b1224 */ /* 0x000fca00078e009f */
[----:B------:R1:W-:Y:S01]  /*2bf0*/  @P1 STG.E.U16 desc[UR36][R90.64+0x10], R92 ;  /* 0x0000105c5a001986 */ /* 0x0003e2000c101524 */
[----:B------:R-:W-:Y:S05]  /*2c00*/  @!P2 BRA `(.L_x_37) ;  /* 0x000000000004a947 */ /* 0x000fea0003800000 */
[----:B------:R4:W5:Y:S02]  /*2c10*/  LDG.E.LTC128B.U16 R172, desc[UR36][R160.64+0x12] ;  /* 0x00001224a0ac7981 */ /* 0x000964000c1e1520 */
.L_x_37:
[----:B------:R-:W-:Y:S05]  /*2c20*/  BSYNC B1 ;  /* 0x0000000000017941 */ /* 0x000fea0003800000 */
.L_x_36:
[----:B-1---5:R-:W-:Y:S01]  /*2c30*/  IMAD.U32 R90, R172, 0x10000, RZ ;  /* 0x00010000ac5a7824 */ /* 0x022fe200078e00ff */
[----:B------:R-:W-:Y:S01]  /*2c40*/  ISETP.GT.AND P1, PT, R0, 0x8, P0 ;  /* 0x000000080000780c */ /* 0x000fe20000724270 */
[----:B------:R-:W-:Y:S01]  /*2c50*/  @P2 IMAD.MOV.U32 R91, RZ, RZ, R159 ;  /* 0x000000ffff5b2224 */ /* 0x000fe200078e009f */
[----:B------:R-:W-:Y:S01]  /*2c60*/  BSSY B1, `(.L_x_38) ;  /* 0x0000009000017945 */ /* 0x000fe20003800000 */
[----:B------:R-:W-:-:S04]  /*2c70*/  FMUL R90, R90, R155 ;  /* 0x0000009b5a5a7220 */ /* 0x000fc80000400000 */
[----:B------:R-:W-:-:S05]  /*2c80*/  FFMA R90, R93, R154, R90 ;  /* 0x0000009a5d5a7223 */ /* 0x000fca000000005a */
[----:B------:R-:W-:-:S04]  /*2c90*/  F2FP.BF16.F32.PACK_AB R90, RZ, R90 ;  /* 0x0000005aff5a723e */ /* 0x000fc800000010ff */
[----:B------:R-:W-:Y:S01]  /*2ca0*/  PRMT R92, R90, 0x7610, R92 ;  /* 0x000076105a5c7816 */ /* 0x000fe2000000005c */
[----:B------:R-:W-:-:S05]  /*2cb0*/  @P2 IMAD.MOV.U32 R90, RZ, RZ, R158 ;  /* 0x000000ffff5a2224 */ /* 0x000fca00078e009e */
[----:B------:R1:W-:Y:S01]  /*2cc0*/  @P2 STG.E.U16 desc[UR36][R90.64+0x12], R92 ;  /* 0x0000125c5a002986 */ /* 0x0003e2000c101524 */
[----:B------:R-:W-:Y:S05]  /*2cd0*/  @!P1 BRA `(.L_x_39) ;  /* 0x0000000000049947 */ /* 0x000fea0003800000 */
[----:B------:R0:W5:Y:S02]  /*2ce0*/  LDG.E.LTC128B.U16 R172, desc[UR36][R88.64+0x10] ;  /* 0x0000102458ac7981 */ /* 0x000164000c1e1520 */
.L_x_39:
[----:B------:R-:W-:Y:S05]  /*2cf0*/  BSYNC B1 ;  /* 0x0000000000017941 */ /* 0x000fea0003800000 */
.L_x_38:
[----:B-1---5:R-:W-:Y:S01]  /*2d00*/  IMAD.U32 R90, R172, 0x10000, RZ ;  /* 0x00010000ac5a7824 */ /* 0x022fe200078e00ff */
[----:B------:R-:W-:Y:S01]  /*2d10*/  ISETP.GT.AND P2, PT, R0, 0x9, P0 ;  /* 0x000000090000780c */ /* 0x000fe20000744270 */
[----:B------:R-:W-:Y:S02]  /*2d20*/  BSSY B1, `(.L_x_40) ;  /* 0x000000a000017945 */ /* 0x000fe40003800000 */
[----:B------:R-:W-:Y:S01]  /*2d30*/  FMUL R91, R90, R155 ;  /* 0x0000009b5a5b7220 */ /* 0x000fe20000400000 */
[----:B------:R-:W-:-:S03]  /*2d40*/  @P1 IMAD.MOV.U32 R90, RZ, RZ, R168 ;  /* 0x000000ffff5a1224 */ /* 0x000fc600078e00a8 */
[----:B------:R-:W-:-:S05]  /*2d50*/  FFMA R91, R94, R154, R91 ;  /* 0x0000009a5e5b7223 */ /* 0x000fca000000005b */
[----:B------:R-:W-:-:S04]  /*2d60*/  F2FP.BF16.F32.PACK_AB R91, RZ, R91 ;  /* 0x0000005bff5b723e */ /* 0x000fc800000010ff */
[----:B------:R-:W-:Y:S02]  /*2d70*/  PRMT R92, R91, 0x7610, R92 ;  /* 0x000076105b5c7816 */ /* 0x000fe4000000005c */
[----:B------:R-:W-:-:S05]  /*2d80*/  @P1 MOV R91, R169 ;  /* 0x000000a9005b1202 */ /* 0x000fca0000000f00 */
[----:B------:R1:W-:Y:S01]  /*2d90*/  @P1 STG.E.U16 desc[UR36][R90.64+0x10], R92 ;  /* 0x0000105c5a001986 */ /* 0x0003e2000c101524 */
[----:B------:R-:W-:Y:S05]  /*2da0*/  @!P2 BRA `(.L_x_41) ;  /* 0x000000000004a947 */ /* 0x000fea0003800000 */
[----:B------:R0:W5:Y:S02]  /*2db0*/  LDG.E.LTC128B.U16 R172, desc[UR36][R88.64+0x12] ;  /* 0x0000122458ac7981 */ /* 0x000164000c1e1520 */
.L_x_41:
[----:B------:R-:W-:Y:S05]  /*2dc0*/  BSYNC B1 ;  /* 0x0000000000017941 */ /* 0x000fea0003800000 */
.L_x_40:
        /* <DEDUP_REMOVED lines=12> */
.L_x_43:
[----:B------:R-:W-:Y:S05]  /*2e90*/  BSYNC B1 ;  /* 0x0000000000017941 */ /* 0x000fea0003800000 */
.L_x_42:
        /* <DEDUP_REMOVED lines=12> */
.L_x_45:
[----:B------:R-:W-:Y:S05]  /*2f60*/  BSYNC B1 ;  /* 0x0000000000017941 */ /* 0x000fea0003800000 */
.L_x_44:
[----:B-1---5:R-:W-:Y:S01]  /*2f70*/  IMAD.U32 R90, R172, 0x10000, RZ ;  /* 0x00010000ac5a7824 */ /* 0x022fe200078e00ff */
[----:B------:R-:W-:Y:S01]  /*2f80*/  @P2 MOV R91, R159 ;  /* 0x0000009f005b2202 */ /* 0x000fe20000000f00 */
[----:B------:R-:W-:Y:S01]  /*2f90*/  BSSY B1, `(.L_x_46) ;  /* 0x000000a000017945 */ /* 0x000fe20003800000 */
[----:B------:R-:W-:Y:S01]  /*2fa0*/  ISETP.GT.AND P1, PT, R0, 0x10, P0 ;  /* 0x000000100000780c */ /* 0x000fe20000724270 */
        /* <DEDUP_REMOVED lines=8> */
.L_x_47:
[----:B------:R-:W-:Y:S05]  /*3030*/  BSYNC B1 ;  /* 0x0000000000017941 */ /* 0x000fea0003800000 */
.L_x_46:
        /* <DEDUP_REMOVED lines=12> */
.L_x_49:
[----:B------:R-:W-:Y:S05]  /*3100*/  BSYNC B1 ;  /* 0x0000000000017941 */ /* 0x000fea0003800000 */
.L_x_48:
        /* <DEDUP_REMOVED lines=12> */
.L_x_51:
[----:B------:R-:W-:Y:S05]  /*31d0*/  BSYNC B1 ;  /* 0x0000000000017941 */ /* 0x000fea0003800000 */
.L_x_50:
        /* <DEDUP_REMOVED lines=12> */
.L_x_53:
[----:B------:R-:W-:Y:S05]  /*32a0*/  BSYNC B1 ;  /* 0x0000000000017941 */ /* 0x000fea0003800000 */
.L_x_52:
        /* <DEDUP_REMOVED lines=12> */
.L_x_55:
[----:B------:R-:W-:Y:S05]  /*3370*/  BSYNC B1 ;  /* 0x0000000000017941 */ /* 0x000fea0003800000 */
.L_x_54:
        /* <DEDUP_REMOVED lines=12> */
.L_x_57:
[----:B------:R-:W-:Y:S05]  /*3440*/  BSYNC B1 ;  /* 0x0000000000017941 */ /* 0x000fea0003800000 */
.L_x_56:
        /* <DEDUP_REMOVED lines=12> */
.L_x_59:
[----:B------:R-:W-:Y:S05]  /*3510*/  BSYNC B1 ;  /* 0x0000000000017941 */ /* 0x000fea0003800000 */
.L_x_58:
        /* <DEDUP_REMOVED lines=12> */
.L_x_61:
[----:B------:R-:W-:Y:S05]  /*35e0*/  BSYNC B1 ;  /* 0x0000000000017941 */ /* 0x000fea0003800000 */
.L_x_60:
        /* <DEDUP_REMOVED lines=12> */
.L_x_63:
[----:B------:R-:W-:Y:S05]  /*36b0*/  BSYNC B1 ;  /* 0x0000000000017941 */ /* 0x000fea0003800000 */
.L_x_62:
        /* <DEDUP_REMOVED lines=12> */
.L_x_65:
[----:B------:R-:W-:Y:S05]  /*3780*/  BSYNC B1 ;  /* 0x0000000000017941 */ /* 0x000fea0003800000 */
.L_x_64:
        /* <DEDUP_REMOVED lines=12> */
.L_x_67:
[----:B------:R-:W-:Y:S05]  /*3850*/  BSYNC B1 ;  /* 0x0000000000017941 */ /* 0x000fea0003800000 */
.L_x_66:
        /* <DEDUP_REMOVED lines=12> */
.L_x_69:
[----:B------:R-:W-:Y:S05]  /*3920*/  BSYNC B1 ;  /* 0x0000000000017941 */ /* 0x000fea0003800000 */
.L_x_68:
        /* <DEDUP_REMOVED lines=12> */
.L_x_71:
[----:B------:R-:W-:Y:S05]  /*39f0*/  BSYNC B1 ;  /* 0x0000000000017941 */ /* 0x000fea0003800000 */
.L_x_70:
        /* <DEDUP_REMOVED lines=12> */
.L_x_73:
[----:B------:R-:W-:Y:S05]  /*3ac0*/  BSYNC B1 ;  /* 0x0000000000017941 */ /* 0x000fea0003800000 */
.L_x_72:
        /* <DEDUP_REMOVED lines=12> */
.L_x_75:
[----:B------:R-:W-:Y:S05]  /*3b90*/  BSYNC B1 ;  /* 0x0000000000017941 */ /* 0x000fea0003800000 */
.L_x_74:
        /* <DEDUP_REMOVED lines=12> */
.L_x_77:
[----:B------:R-:W-:Y:S05]  /*3c60*/  BSYNC B1 ;  /* 0x0000000000017941 */ /* 0x000fea0003800000 */
.L_x_76:
        /* <DEDUP_REMOVED lines=12> */
.L_x_79:
[----:B------:R-:W-:Y:S05]  /*3d30*/  BSYNC B1 ;  /* 0x0000000000017941 */ /* 0x000fea0003800000 */
.L_x_78:
        /* <DEDUP_REMOVED lines=12> */
.L_x_81:
[----:B------:R-:W-:Y:S05]  /*3e00*/  BSYNC B1 ;  /* 0x0000000000017941 */ /* 0x000fea0003800000 */
.L_x_80:
        /* <DEDUP_REMOVED lines=12> */
.L_x_83:
[----:B------:R-:W-:Y:S05]  /*3ed0*/  BSYNC B1 ;  /* 0x0000000000017941 */ /* 0x000fea0003800000 */
.L_x_82:
        /* <DEDUP_REMOVED lines=12> */
.L_x_85:
[----:B------:R-:W-:Y:S05]  /*3fa0*/  BSYNC B1 ;  /* 0x0000000000017941 */ /* 0x000fea0003800000 */
.L_x_84:
        /* <DEDUP_REMOVED lines=12> */
.L_x_87:
[----:B------:R-:W-:Y:S05]  /*4070*/  BSYNC B1 ;  /* 0x0000000000017941 */ /* 0x000fea0003800000 */
.L_x_86:
        /* <DEDUP_REMOVED lines=12> */
.L_x_89:
[----:B------:R-:W-:Y:S05]  /*4140*/  BSYNC B1 ;  /* 0x0000000000017941 */ /* 0x000fea0003800000 */
.L_x_88:
        /* <DEDUP_REMOVED lines=12> */
.L_x_91:
[----:B------:R-:W-:Y:S05]  /*4210*/  BSYNC B1 ;  /* 0x0000000000017941 */ /* 0x000fea0003800000 */
.L_x_90:
        /* <DEDUP_REMOVED lines=12> */
.L_x_93:
[----:B------:R-:W-:Y:S05]  /*42e0*/  BSYNC B1 ;  /* 0x0000000000017941 */ /* 0x000fea0003800000 */
.L_x_92:
        /* <DEDUP_REMOVED lines=12> */
.L_x_95:
[----:B------:R-:W-:Y:S05]  /*43b0*/  BSYNC B1 ;  /* 0x0000000000017941 */ /* 0x000fea0003800000 */
.L_x_94:
        /* <DEDUP_REMOVED lines=12> */
.L_x_97:
[----:B------:R-:W-:Y:S05]  /*4480*/  BSYNC B1 ;  /* 0x0000000000017941 */ /* 0x000fea0003800000 */
.L_x_96:
        /* <DEDUP_REMOVED lines=12> */
.L_x_99:
[----:B------:R-:W-:Y:S05]  /*4550*/  BSYNC B1 ;  /* 0x0000000000017941 */ /* 0x000fea0003800000 */
.L_x_98:
        /* <DEDUP_REMOVED lines=12> */
.L_x_101:
[----:B------:R-:W-:Y:S05]  /*4620*/  BSYNC B1 ;  /* 0x0000000000017941 */ /* 0x000fea0003800000 */
.L_x_100:
        /* <DEDUP_REMOVED lines=12> */
.L_x_103:
[----:B------:R-:W-:Y:S05]  /*46f0*/  BSYNC B1 ;  /* 0x0000000000017941 */ /* 0x000fea0003800000 */
.L_x_102:
        /* <DEDUP_REMOVED lines=12> */
.L_x_105:
[----:B------:R-:W-:Y:S05]  /*47c0*/  BSYNC B1 ;  /* 0x0000000000017941 */ /* 0x000fea0003800000 */
.L_x_104:
        /* <DEDUP_REMOVED lines=12> */
.L_x_107:
[----:B------:R-:W-:Y:S05]  /*4890*/  BSYNC B1 ;  /* 0x0000000000017941 */ /* 0x000fea0003800000 */
.L_x_106:
        /* <DEDUP_REMOVED lines=12> */
.L_x_109:
[----:B------:R-:W-:Y:S05]  /*4960*/  BSYNC B1 ;  /* 0x0000000000017941 */ /* 0x000fea0003800000 */
.L_x_108:
        /* <DEDUP_REMOVED lines=12> */
.L_x_111:
[----:B------:R-:W-:Y:S05]  /*4a30*/  BSYNC B1 ;  /* 0x0000000000017941 */ /* 0x000fea0003800000 */
.L_x_110:
        /* <DEDUP_REMOVED lines=12> */
.L_x_113:
[----:B------:R-:W-:Y:S05]  /*4b00*/  BSYNC B1 ;  /* 0x0000000000017941 */ /* 0x000fea0003800000 */
.L_x_112:
        /* <DEDUP_REMOVED lines=12> */
.L_x_115:
[----:B------:R-:W-:Y:S05]  /*4bd0*/  BSYNC B1 ;  /* 0x0000000000017941 */ /* 0x000fea0003800000 */
.L_x_114:
        /* <DEDUP_REMOVED lines=12> */
.L_x_117:
[----:B------:R-:W-:Y:S05]  /*4ca0*/  BSYNC B1 ;  /* 0x0000000000017941 */ /* 0x000fea0003800000 */
.L_x_116:
        /* <DEDUP_REMOVED lines=12> */
.L_x_119:
[----:B------:R-:W-:Y:S05]  /*4d70*/  BSYNC B1 ;  /* 0x0000000000017941 */ /* 0x000fea0003800000 */
.L_x_118:
        /* <DEDUP_REMOVED lines=12> */
.L_x_121:
[----:B------:R-:W-:Y:S05]  /*4e40*/  BSYNC B1 ;  /* 0x0000000000017941 */ /* 0x000fea0003800000 */
.L_x_120:
        /* <DEDUP_REMOVED lines=12> */
.L_x_123:
[----:B------:R-:W-:Y:S05]  /*4f10*/  BSYNC B1 ;  /* 0x0000000000017941 */ /* 0x000fea0003800000 */
.L_x_122:
        /* <DEDUP_REMOVED lines=12> */
.L_x_125:
[----:B------:R-:W-:Y:S05]  /*4fe0*/  BSYNC B1 ;  /* 0x0000000000017941 */ /* 0x000fea0003800000 */
.L_x_124:
        /* <DEDUP_REMOVED lines=12> */
.L_x_127:
[----:B------:R-:W-:Y:S05]  /*50b0*/  BSYNC B1 ;  /* 0x0000000000017941 */ /* 0x000fea0003800000 */
.L_x_126:
        /* <DEDUP_REMOVED lines=12> */
.L_x_129:
[----:B------:R-:W-:Y:S05]  /*5180*/  BSYNC B1 ;  /* 0x0000000000017941 */ /* 0x000fea0003800000 */
.L_x_128:
        /* <DEDUP_REMOVED lines=12> */
.L_x_131:
[----:B------:R-:W-:Y:S05]  /*5250*/  BSYNC B1 ;  /* 0x0000000000017941 */ /* 0x000fea0003800000 */
.L_x_130:
        /* <DEDUP_REMOVED lines=12> */
.L_x_133:
[----:B------:R-:W-:Y:S05]  /*5320*/  BSYNC B1 ;  /* 0x0000000000017941 */ /* 0x000fea0003800000 */
.L_x_132:
        /* <DEDUP_REMOVED lines=12> */
.L_x_135:
[----:B------:R-:W-:Y:S05]  /*53f0*/  BSYNC B1 ;  /* 0x0000000000017941 */ /* 0x000fea0003800000 */
.L_x_134:
        /* <DEDUP_REMOVED lines=12> */
.L_x_137:
[----:B------:R-:W-:Y:S05]  /*54c0*/  BSYNC B1 ;  /* 0x0000000000017941 */ /* 0x000fea0003800000 */
.L_x_136:
        /* <DEDUP_REMOVED lines=12> */
.L_x_139:
[----:B------:R-:W-:Y:S05]  /*5590*/  BSYNC B1 ;  /* 0x0000000000017941 */ /* 0x000fea0003800000 */
.L_x_138:
        /* <DEDUP_REMOVED lines=12> */
.L_x_141:
[----:B------:R-:W-:Y:S05]  /*5660*/  BSYNC B1 ;  /* 0x0000000000017941 */ /* 0x000fea0003800000 */
.L_x_140:
        /* <DEDUP_REMOVED lines=12> */
.L_x_143:
[----:B------:R-:W-:Y:S05]  /*5730*/  BSYNC B1 ;  /* 0x0000000000017941 */ /* 0x000fea0003800000 */
.L_x_142:
        /* <DEDUP_REMOVED lines=12> */
.L_x_145:
[----:B------:R-:W-:Y:S05]  /*5800*/  BSYNC B1 ;  /* 0x0000000000017941 */ /* 0x000fea0003800000 */
.L_x_144:
        /* <DEDUP_REMOVED lines=12> */
.L_x_147:
[----:B------:R-:W-:Y:S05]  /*58d0*/  BSYNC B1 ;  /* 0x0000000000017941 */ /* 0x000fea0003800000 */
.L_x_146:
        /* <DEDUP_REMOVED lines=12> */
.L_x_149:
[----:B------:R-:W-:Y:S05]  /*59a0*/  BSYNC B1 ;  /* 0x0000000000017941 */ /* 0x000fea0003800000 */
.L_x_148:
        /* <DEDUP_REMOVED lines=12> */
.L_x_151:
[----:B------:R-:W-:Y:S05]  /*5a70*/  BSYNC B1 ;  /* 0x0000000000017941 */ /* 0x000fea0003800000 */
.L_x_150:
[----:B-----5:R-:W-:Y:S01]  /*5a80*/  IMAD.U32 R8, R172, 0x10000, RZ ;  /* 0x00010000ac087824 */ /* 0x020fe200078e00ff */
[----:B------:R-:W-:Y:S01]  /*5a90*/  ISETP.GT.AND P1, PT, R0, 0x79, P0 ;  /* 0x000000790000780c */ /* 0x000fe20000724270 */
[----:B------:R-:W-:Y:S01]  /*5aa0*/  BSSY B1, `(.L_x_152) ;  /* 0x000000c000017945 */ /* 0x000fe20003800000 */
[----:B------:R-:W-:Y:S01]  /*5ab0*/  IADD3 R153, P0, R153, 0x80, RZ ;  /* 0x0000008099997810 */ /* 0x000fe20007f1e0ff */
[----:B-1----:R-:W-:Y:S01]  /*5ac0*/  FMUL R91, R8, R155 ;  /* 0x0000009b085b7220 */ /* 0x002fe20000400000 */
[----:B------:R-:W-:-:S03]  /*5ad0*/  @P2 IMAD.MOV.U32 R8, RZ, RZ, R168 ;  /* 0x000000ffff082224 */ /* 0x000fc600078e00a8 */
[----:B------:R-:W-:-:S05]  /*5ae0*/  FFMA R91, R150, R154, R91 ;  /* 0x0000009a965b7223 */ /* 0x000fca000000005b */
[----:B------:R-:W-:-:S04]  /*5af0*/  F2FP.BF16.F32.PACK_AB R91, RZ, R91 ;  /* 0x0000005bff5b723e */ /* 0x000fc800000010ff */
[----:B------:R-:W-:Y:S01]  /*5b00*/  PRMT R90, R91, 0x7610, R90 ;  /* 0x000076105b5a7816 */ /* 0x000fe2000000005a */
[----:B------:R-:W-:Y:S02]  /*5b10*/  IMAD.X R91, RZ, RZ, R9, P0 ;  /* 0x000000ffff5b7224 */ /* 0x000fe400000e0609 */
[----:B------:R-:W-:-:S05]  /*5b20*/  @P2 IMAD.MOV.U32 R9, RZ, RZ, R169 ;  /* 0x000000ffff092224 */ /* 0x000fca00078e00a9 */
[----:B------:R1:W-:Y:S01]  /*5b30*/  @P2 STG.E.U16 desc[UR36][R8.64+0xf0], R90 ;  /* 0x0000f05a08002986 */ /* 0x0003e2000c101524 */
[----:B------:R-:W-:Y:S05]  /*5b40*/  @!P1 BRA `(.L_x_153) ;  /* 0x0000000000049947 */ /* 0x000fea0003800000 */
[----:B------:R0:W5:Y:S02]  /*5b50*/  LDG.E.LTC128B.U16 R172, desc[UR36][R88.64+0xf2] ;  /* 0x0000f22458ac7981 */ /* 0x000164000c1e1520 */
.L_x_153:
[----:B------:R-:W-:Y:S05]  /*5b60*/  BSYNC B1 ;  /* 0x0000000000017941 */ /* 0x000fea0003800000 */
.L_x_152:
[----:B-1---5:R-:W-:Y:S01]  /*5b70*/  IMAD.U32 R8, R172, 0x10000, RZ ;  /* 0x00010000ac087824 */ /* 0x022fe200078e00ff */
[----:B------:R-:W-:Y:S01]  /*5b80*/  ISETP.GT.AND P0, PT, R3, 0x80, PT ;  /* 0x000000800300780c */ /* 0x000fe20003f04270 */
[-C--:B------:R-:W-:Y:S02]  /*5b90*/  IMAD R90, R91, R14.reuse, RZ ;  /* 0x0000000e5b5a7224 */ /* 0x080fe400078e02ff */
[----:B0-2---:R-:W-:Y:S01]  /*5ba0*/  FMUL R88, R8, R155 ;  /* 0x0000009b08587220 */ /* 0x005fe20000400000 */
[----:B------:R-:W-:Y:S01]  /*5bb0*/  IMAD.WIDE.U32 R8, R153, R14, R156 ;  /* 0x0000000e99087225 */ /* 0x000fe200078e009c */
[----:B------:R-:W-:-:S03]  /*5bc0*/  ISETP.GT.AND P3, PT, R0, RZ, P0 ;  /* 0x000000ff0000720c */ /* 0x000fc60000764270 */
[----:B------:R-:W-:Y:S01]  /*5bd0*/  FFMA R151, R151, R154, R88 ;  /* 0x0000009a97977223 */ /* 0x000fe20000000058 */
[----:B------:R-:W-:Y:S01]  /*5be0*/  IMAD R97, R153, R15, R90 ;  /* 0x0000000f99617224 */ /* 0x000fe200078e025a */
[----:B------:R-:W-:-:S03]  /*5bf0*/  LEA R88, P2, R8, R10, 0x1 ;  /* 0x0000000a08587211 */ /* 0x000fc600078408ff */
[----:B------:R-:W-:Y:S02]  /*5c00*/  F2FP.BF16.F32.PACK_AB R151, RZ, R151 ;  /* 0x00000097ff97723e */ /* 0x000fe400000010ff */
[----:B------:R-:W-:-:S03]  /*5c10*/  IADD3 R9, R9, R97, RZ ;  /* 0x0000006109097210 */ /* 0x000fc60007ffe0ff */
[----:B------:R0:W-:Y:S01]  /*5c20*/  @P1 STG.E.U16 desc[UR36][R168.64+0xf2], R151 ;  /* 0x0000f297a8001986 */ /* 0x0001e2000c101524 */
[----:B------:R-:W-:-:S05]  /*5c30*/  LEA.HI.X R89, R8, R11, R9, 0x1, P2 ;  /* 0x0000000b08597211 */ /* 0x000fca00010f0c09 */
[----:B------:R-:W2:Y:S01]  /*5c40*/  @P3 LDG.E.LTC128B.U16 R172, desc[UR36][R88.64] ;  /* 0x0000002458ac3981 */ /* 0x000ea2000c1e1520 */
[----:B------:R-:W-:Y:S01]  /*5c50*/  IMAD.WIDE.U32 R8, R153, R14, R6 ;  /* 0x0000000e99087225 */ /* 0x000fe200078e0006 */
[----:B------:R-:W-:Y:S01]  /*5c60*/  SHF.L.U64.HI R95, R4, 0x8, R5 ;  /* 0x00000008045f7819 */ /* 0x000fe20000010205 */
[----:B------:R-:W-:Y:S01]  /*5c70*/  BSSY B1, `(.L_x_154) ;  /* 0x0000011000017945 */ /* 0x000fe20003800000 */
[----:B------:R-:W-:Y:S01]  /*5c80*/  ISETP.GT.AND P2, PT, R0, 0x1, P0 ;  /* 0x000000010000780c */ /* 0x000fe20000744270 */
[----:B------:R-:W-:Y:S02]  /*5c90*/  IMAD.IADD R9, R97, 0x1, R9 ;  /* 0x0000000161097824 */ /* 0x000fe400078e0209 */
[----:B------:R-:W-:Y:S02]  /*5ca0*/  IMAD.SHL.U32 R93, R4, 0x100, RZ ;  /* 0x00000100045d7824 */ /* 0x000fe400078e00ff */
[----:B--2---:R-:W-:-:S04]  /*5cb0*/  IMAD.U32 R90, R172, 0x10000, RZ ;  /* 0x00010000ac5a7824 */ /* 0x004fc800078e00ff */
[----:B------:R-:W-:Y:S01]  /*5cc0*/  FMUL R15, R90, R155 ;  /* 0x0000009b5a0f7220 */ /* 0x000fe20000400000 */
[----:B------:R-:W-:Y:S01]  /*5cd0*/  IMAD.WIDE.U32 R90, R23, R12, R8 ;  /* 0x0000000c175a7225 */ /* 0x000fe200078e0008 */
[----:B------:R-:W-:-:S03]  /*5ce0*/  IADD3 R8, P1, R93, R158, RZ ;  /* 0x0000009e5d087210 */ /* 0x000fc60007f3e0ff */
[----:B------:R-:W-:Y:S01]  /*5cf0*/  FFMA R15, R24, R154, R15 ;  /* 0x0000009a180f7223 */ /* 0x000fe2000000000f */
[----:B------:R-:W-:Y:S01]  /*5d00*/  IMAD.IADD R5, R13, 0x1, R91 ;  /* 0x000000010d057824 */ /* 0x000fe200078e025b */
[C---:B------:R-:W-:Y:S01]  /*5d10*/  LEA R4, P4, R90.reuse, R10, 0x1 ;  /* 0x0000000a5a047211 */ /* 0x040fe200078808ff */
[----:B------:R-:W-:Y:S02]  /*5d20*/  IMAD.X R9, R95, 0x1, R159, P1 ;  /* 0x000000015f097824 */ /* 0x000fe400008e069f */
[----:B------:R-:W-:Y:S02]  /*5d30*/  F2FP.BF16.F32.PACK_AB R15, RZ, R15 ;  /* 0x0000000fff0f723e */ /* 0x000fe400000010ff */
[----:B------:R-:W-:-:S03]  /*5d40*/  LEA.HI.X R5, R90, R11, R5, 0x1, P4 ;  /* 0x0000000b5a057211 */ /* 0x000fc600020f0c05 */
[----:B------:R0:W-:Y:S01]  /*5d50*/  @P3 STG.E.U16 desc[UR36][R8.64], R15 ;  /* 0x0000000f08003986 */ /* 0x0001e2000c101524 */
[----:B------:R-:W-:Y:S05]  /*5d60*/  @!P2 BRA `(.L_x_155) ;  /* 0x000000000004a947 */ /* 0x000fea0003800000 */
[----:B------:R1:W5:Y:S02]  /*5d70*/  LDG.E.LTC128B.U16 R172, desc[UR36][R4.64+0x2] ;  /* 0x0000022404ac7981 */ /* 0x000364000c1e1520 */
.L_x_155:
[----:B------:R-:W-:Y:S05]  /*5d80*/  BSYNC B1 ;  /* 0x0000000000017941 */ /* 0x000fea0003800000 */
.L_x_154:
[----:B-----5:R-:W-:Y:S01]  /*5d90*/  IMAD.U32 R24, R172, 0x10000, RZ ;  /* 0x00010000ac187824 */ /* 0x020fe200078e00ff */
[----:B------:R-:W-:Y:S01]  /*5da0*/  ISETP.GT.AND P1, PT, R3, 0x88, PT ;  /* 0x000000880300780c */ /* 0x000fe20003f24270 */
[----:B0-----:R-:W-:Y:S01]  /*5db0*/  IMAD.WIDE.U32 R14, R153, R14, R162 ;  /* 0x0000000e990e7225 */ /* 0x001fe200078e00a2 */
[----:B------:R-:W-:Y:S03]  /*5dc0*/  BSSY B1, `(.L_x_156) ;  /* 0x000000e000017945 */ /* 0x000fe60003800000 */
[----:B------:R-:W-:Y:S01]  /*5dd0*/  FMUL R24, R24, R155 ;  /* 0x0000009b18187220 */ /* 0x000fe20000400000 */
[----:B------:R-:W-:Y:S01]  /*5de0*/  ISETP.GT.AND P3, PT, R0, RZ, P1 ;  /* 0x000000ff0000720c */ /* 0x000fe20000f64270 */
[----:B------:R-:W-:Y:S01]  /*5df0*/  IMAD.IADD R97, R97, 0x1, R15 ;  /* 0x0000000161617824 */ /* 0x000fe200078e020f */
[----:B------:R-:W-:Y:S01]  /*5e00*/  IADD3 R21, P5, R20, R14, RZ ;  /* 0x0000000e14157210 */ /* 0x000fe20007fbe0ff */
[----:B------:R-:W-:Y:S01]  /*5e10*/  FFMA R24, R25, R154, R24 ;  /* 0x0000009a19187223 */ /* 0x000fe20000000018 */
[----:B------:R-:W-:-:S03]  /*5e20*/  IADD3 R20, P4, R6, R14, RZ ;  /* 0x0000000e06147210 */ /* 0x000fc60007f9e0ff */
[----:B------:R-:W-:Y:S01]  /*5e30*/  IMAD.X R156, R97, 0x1, R157, P5 ;  /* 0x00000001619c7824 */ /* 0x000fe200028e069d */
[----:B------:R-:W-:Y:S02]  /*5e40*/  F2FP.BF16.F32.PACK_AB R24, RZ, R24 ;  /* 0x00000018ff18723e */ /* 0x000fe400000010ff */
[----:B------:R-:W-:-:S03]  /*5e50*/  LEA R14, P5, R21, R10, 0x1 ;  /* 0x0000000a150e7211 */ /* 0x000fc600078a08ff */
[----:B------:R0:W-:Y:S01]  /*5e60*/  @P2 STG.E.U16 desc[UR36][R8.64+0x2], R24 ;  /* 0x0000021808002986 */ /* 0x0001e2000c101524 */
[----:B------:R-:W-:Y:S01]  /*5e70*/  LEA.HI.X R15, R21, R11, R156, 0x1, P5 ;  /* 0x0000000b150f7211 */ /* 0x000fe200028f0c9c */
[----:B------:R-:W-:Y:S08]  /*5e80*/  @!P3 BRA `(.L_x_157) ;  /* 0x000000000004b947 */ /* 0x000ff00003800000 */
[----:B------:R2:W5:Y:S02]  /*5e90*/  LDG.E.LTC128B.U16 R172, desc[UR36][R14.64] ;  /* 0x000000240eac7981 */ /* 0x000564000c1e1520 */
.L_x_157:
[----:B------:R-:W-:Y:S05]  /*5ea0*/  BSYNC B1 ;  /* 0x0000000000017941 */ /* 0x000fea0003800000 */
.L_x_156:
[----:B-----5:R-:W-:Y:S01]  /*5eb0*/  SHF.L.U32 R6, R172, 0x10, RZ ;  /* 0x00000010ac067819 */ /* 0x020fe200000006ff */
[----:B------:R-:W-:Y:S01]  /*5ec0*/  IMAD.X R21, R7, 0x1, R97, P4 ;  /* 0x0000000107157824 */ /* 0x000fe200020e0661 */
[----:B------:R-:W-:Y:S01]  /*5ed0*/  ISETP.GT.AND P2, PT, R0, 0x1, P1 ;  /* 0x000000010000780c */ /* 0x000fe20000f44270 */
[----:B------:R-:W-:Y:S02]  /*5ee0*/  BSSY B1, `(.L_x_158) ;  /* 0x000000d000017945 */ /* 0x000fe40003800000 */
[----:B------:R-:W-:Y:S01]  /*5ef0*/  FMUL R3, R6, R155 ;  /* 0x0000009b06037220 */ /* 0x000fe20000400000 */
[----:B------:R-:W-:Y:S01]  /*5f00*/  IADD3 R6, P4, R8, R165, RZ ;  /* 0x000000a508067210 */ /* 0x000fe20007f9e0ff */
[----:B--2---:R-:W-:-:S04]  /*5f10*/  IMAD.WIDE.U32 R14, R23, R12, R20 ;  /* 0x0000000c170e7225 */ /* 0x004fc800078e0014 */
[----:B------:R-:W-:Y:S01]  /*5f20*/  FFMA R3, R26, R154, R3 ;  /* 0x0000009a1a037223 */ /* 0x000fe20000000003 */
[----:B------:R-:W-:Y:S01]  /*5f30*/  IMAD.X R7, R9, 0x1, R167, P4 ;  /* 0x0000000109077824 */ /* 0x000fe200020e06a7 */
[----:B------:R-:W-:Y:S01]  /*5f40*/  LEA R10, P5, R14, R10, 0x1 ;  /* 0x0000000a0e0a7211 */ /* 0x000fe200078a08ff */
[----:B------:R-:W-:Y:S02]  /*5f50*/  IMAD.IADD R13, R13, 0x1, R15 ;  /* 0x000000010d0d7824 */ /* 0x000fe400078e020f */
[----:B------:R-:W-:-:S03]  /*5f60*/  F2FP.BF16.F32.PACK_AB R3, RZ, R3 ;  /* 0x00000003ff03723e */ /* 0x000fc600000010ff */
[----:B------:R-:W-:Y:S02]  /*5f70*/  LEA.HI.X R11, R14, R11, R13, 0x1, P5 ;  /* 0x0000000b0e0b7211 */ /* 0x000fe400028f0c0d */
[----:B------:R2:W-:Y:S01]  /*5f80*/  @P3 STG.E.U16 desc[UR36][R6.64], R3 ;  /* 0x0000000306003986 */ /* 0x0005e2000c101524 */
[----:B------:R-:W-:Y:S05]  /*5f90*/  @!P2 BRA `(.L_x_159) ;  /* 0x000000000004a947 */ /* 0x000fea0003800000 */
[----:B------:R0:W5:Y:S02]  /*5fa0*/  LDG.E.LTC128B.U16 R172, desc[UR36][R10.64+0x2] ;  /* 0x000002240aac7981 */ /* 0x000164000c1e1520 */
.L_x_159:
[----:B------:R-:W-:Y:S05]  /*5fb0*/  BSYNC B1 ;  /* 0x0000000000017941 */ /* 0x000fea0003800000 */
.L_x_158:
[----:B-----5:R-:W-:Y:S01]  /*5fc0*/  IMAD.U32 R12, R172, 0x10000, RZ ;  /* 0x00010000ac0c7824 */ /* 0x020fe200078e00ff */
[----:B------:R-:W-:Y:S01]  /*5fd0*/  ISETP.GT.AND P3, PT, R0, 0x8, P0 ;  /* 0x000000080000780c */ /* 0x000fe20000764270 */
[----:B------:R-:W-:Y:S02]  /*5fe0*/  BSSY B1, `(.L_x_160) ;  /* 0x0000007000017945 */ /* 0x000fe40003800000 */
[----:B------:R-:W-:-:S04]  /*5ff0*/  FMUL R12, R12, R155 ;  /* 0x0000009b0c0c7220 */ /* 0x000fc80000400000 */
[----:B------:R-:W-:-:S05]  /*6000*/  FFMA R12, R27, R154, R12 ;  /* 0x0000009a1b0c7223 */ /* 0x000fca000000000c */
[----:B------:R-:W-:-:S05]  /*6010*/  F2FP.BF16.F32.PACK_AB R12, RZ, R12 ;  /* 0x0000000cff0c723e */ /* 0x000fca00000010ff */
[----:B------:R0:W-:Y:S01]  /*6020*/  @P2 STG.E.U16 desc[UR36][R6.64+0x2], R12 ;  /* 0x0000020c06002986 */ /* 0x0001e2000c101524 */
[----:B------:R-:W-:Y:S05]  /*6030*/  @!P3 BRA `(.L_x_161) ;  /* 0x000000000004b947 */ /* 0x000fea0003800000 */
[----:B------:R0:W5:Y:S02]  /*6040*/  LDG.E.LTC128B.U16 R172, desc[UR36][R4.64+0x10] ;  /* 0x0000102404ac7981 */ /* 0x000164000c1e1520 */
.L_x_161:
[----:B------:R-:W-:Y:S05]  /*6050*/  BSYNC B1 ;  /* 0x0000000000017941 */ /* 0x000fea0003800000 */
.L_x_160:
[----:B0-2--5:R-:W-:Y:S01]  /*6060*/  IMAD.U32 R6, R172, 0x10000, RZ ;  /* 0x00010000ac067824 */ /* 0x025fe200078e00ff */
[----:B------:R-:W-:Y:S01]  /*6070*/  ISETP.GT.AND P2, PT, R0, 0x9, P0 ;  /* 0x000000090000780c */ /* 0x000fe20000744270 */
[----:B------:R-:W-:Y:S01]  /*6080*/  IMAD.MOV.U32 R7, RZ, RZ, R9 ;  /* 0x000000ffff077224 */ /* 0x000fe200078e0009 */
[----:B------:R-:W-:Y:S01]  /*6090*/  BSSY B1, `(.L_x_162) ;  /* 0x0000008000017945 */ /* 0x000fe20003800000 */
[----:B------:R-:W-:Y:S01]  /*60a0*/  FMUL R3, R6, R155 ;  /* 0x0000009b06037220 */ /* 0x000fe20000400000 */
[----:B------:R-:W-:-:S03]  /*60b0*/  IMAD.MOV.U32 R6, RZ, RZ, R8 ;  /* 0x000000ffff067224 */ /* 0x000fc600078e0008 */
[----:B------:R-:W-:-:S05]  /*60c0*/  FFMA R3, R28, R154, R3 ;  /* 0x0000009a1c037223 */ /* 0x000fca0000000003 */
[----:B------:R-:W-:-:S05]  /*60d0*/  F2FP.BF16.F32.PACK_AB R3, RZ, R3 ;  /* 0x00000003ff03723e */ /* 0x000fca00000010ff */
[----:B------:R0:W-:Y:S01]  /*60e0*/  @P3 STG.E.U16 desc[UR36][R6.64+0x10], R3 ;  /* 0x0000100306003986 */ /* 0x0001e2000c101524 */
[----:B------:R-:W-:Y:S05]  /*60f0*/  @!P2 BRA `(.L_x_163) ;  /* 0x000000000004a947 */ /* 0x000fea0003800000 */
[----:B------:R2:W5:Y:S02]  /*6100*/  LDG.E.LTC128B.U16 R172, desc[UR36][R4.64+0x12] ;  /* 0x0000122404ac7981 */ /* 0x000564000c1e1520 */
.L_x_163:
[----:B------:R-:W-:Y:S05]  /*6110*/  BSYNC B1 ;  /* 0x0000000000017941 */ /* 0x000fea0003800000 */
.L_x_162:
        /* <DEDUP_REMOVED lines=9> */
.L_x_165:
[----:B------:R-:W-:Y:S05]  /*61b0*/  BSYNC B1 ;  /* 0x0000000000017941 */ /* 0x000fea0003800000 */
.L_x_164:
[----:B0----5:R-:W-:Y:S01]  /*61c0*/  SHF.L.U32 R12, R172, 0x10, RZ ;  /* 0x00000010ac0c7819 */ /* 0x021fe200000006ff */
[----:B------:R-:W-:Y:S01]  /*61d0*/  BSSY B1, `(.L_x_166) ;  /* 0x000000a000017945 */ /* 0x000fe20003800000 */
[----:B------:R-:W-:Y:S02]  /*61e0*/  IADD3 R8, P3, R165, R8, RZ ;  /* 0x00000008a5087210 */ /* 0x000fe40007f7e0ff */
[----:B------:R-:W-:Y:S01]  /*61f0*/  ISETP.GT.AND P2, PT, R0, 0x9, P1 ;  /* 0x000000090000780c */ /* 0x000fe20000f44270 */
[----:B------:R-:W-:Y:S02]  /*6200*/  FMUL R3, R12, R155 ;  /* 0x0000009b0c037220 */ /* 0x000fe40000400000 */
[----:B------:R-:W-:Y:S02]  /*6210*/  IMAD.X R9, R167, 0x1, R9, P3 ;  /* 0x00000001a7097824 */ /* 0x000fe400018e0609 */
[----:B------:R-:W-:-:S05]  /*6220*/  FFMA R3, R30, R154, R3 ;  /* 0x0000009a1e037223 */ /* 0x000fca0000000003 */
[----:B------:R-:W-:-:S05]  /*6230*/  F2FP.BF16.F32.PACK_AB R3, RZ, R3 ;  /* 0x00000003ff03723e */ /* 0x000fca00000010ff */
[----:B------:R0:W-:Y:S01]  /*6240*/  @P4 STG.E.U16 desc[UR36][R8.64+0x10], R3 ;  /* 0x0000100308004986 */ /* 0x0001e2000c101524 */
[----:B------:R-:W-:Y:S05]  /*6250*/  @!P2 BRA `(.L_x_167) ;  /* 0x000000000004a947 */ /* 0x000fea0003800000 */
[----:B------:R0:W5:Y:S02]  /*6260*/  LDG.E.LTC128B.U16 R172, desc[UR36][R10.64+0x12] ;  /* 0x000012240aac7981 */ /* 0x000164000c1e1520 */
.L_x_167:
[----:B------:R-:W-:Y:S05]  /*6270*/  BSYNC B1 ;  /* 0x0000000000017941 */ /* 0x000fea0003800000 */
.L_x_166:
[----:B0----5:R-:W-:Y:S01]  /*6280*/  IMAD.U32 R8, R172, 0x10000, RZ ;  /* 0x00010000ac087824 */ /* 0x021fe200078e00ff */
[----:B------:R-:W-:Y:S01]  /*6290*/  ISETP.GT.AND P3, PT, R0, 0x10, P0 ;  /* 0x000000100000780c */ /* 0x000fe20000764270 */
[----:B------:R-:W-:Y:S02]  /*62a0*/  BSSY B1, `(.L_x_168) ;  /* 0x0000009000017945 */ /* 0x000fe40003800000 */
[----:B------:R-:W-:-:S04]  /*62b0*/  FMUL R8, R8, R155 ;  /* 0x0000009b08087220 */ /* 0x000fc80000400000 */
[----:B------:R-:W-:Y:S01]  /*62c0*/  FFMA R31, R31, R154, R8 ;  /* 0x0000009a1f1f7223 */ /* 0x000fe20000000008 */
[----:B------:R-:W-:-:S04]  /*62d0*/  IADD3 R8, P4, P5, R165, R158, R93 ;  /* 0x0000009ea5087210 */ /* 0x000fc80007d9e05d */
[----:B------:R-:W-:Y:S02]  /*62e0*/  F2FP.BF16.F32.PACK_AB R31, RZ, R31 ;  /* 0x0000001fff1f723e */ /* 0x000fe400000010ff */
[----:B------:R-:W-:-:S05]  /*62f0*/  IADD3.X R9, R167, R159, R95, P4, P5 ;  /* 0x0000009fa7097210 */ /* 0x000fca00027ea45f */
[----:B------:R0:W-:Y:S01]  /*6300*/  @P2 STG.E.U16 desc[UR36][R8.64+0x12], R31 ;  /* 0x0000121f08002986 */ /* 0x0001e2000c101524 */
[----:B------:R-:W-:Y:S05]  /*6310*/  @!P3 BRA `(.L_x_169) ;  /* 0x000000000004b947 */ /* 0x000fea0003800000 */
[----:B------:R0:W5:Y:S02]  /*6320*/  LDG.E.LTC128B.U16 R172, desc[UR36][R4.64+0x20] ;  /* 0x0000202404ac7981 */ /* 0x000164000c1e1520 */
.L_x_169:
[----:B------:R-:W-:Y:S05]  /*6330*/  BSYNC B1 ;  /* 0x0000000000017941 */ /* 0x000fea0003800000 */
.L_x_168:
        /* <DEDUP_REMOVED lines=9> */
.L_x_171:
[----:B------:R-:W-:Y:S05]  /*63d0*/  BSYNC B1 ;  /* 0x0000000000017941 */ /* 0x000fea0003800000 */
.L_x_170:
        /* <DEDUP_REMOVED lines=9> */
.L_x_173:
[----:B------:R-:W-:Y:S05]  /*6470*/  BSYNC B1 ;  /* 0x0000000000017941 */ /* 0x000fea0003800000 */
.L_x_172:
[----:B0----5:R-:W-:Y:S01]  /*6480*/  IMAD.U32 R12, R172, 0x10000, RZ ;  /* 0x00010000ac0c7824 */ /* 0x021fe200078e00ff */
        /* <DEDUP_REMOVED lines=8> */
.L_x_175:
[----:B------:R-:W-:Y:S05]  /*6510*/  BSYNC B1 ;  /* 0x0000000000017941 */ /* 0x000fea0003800000 */
.L_x_174:
        /* <DEDUP_REMOVED lines=9> */
.L_x_177:
[----:B------:R-:W-:Y:S05]  /*65b0*/  BSYNC B1 ;  /* 0x0000000000017941 */ /* 0x000fea0003800000 */
.L_x_176:
        /* <DEDUP_REMOVED lines=9> */
.L_x_179:
[----:B------:R-:W-:Y:S05]  /*6650*/  BSYNC B1 ;  /* 0x0000000000017941 */ /* 0x000fea0003800000 */
.L_x_178:
        /* <DEDUP_REMOVED lines=9> */
.L_x_181:
[----:B------:R-:W-:Y:S05]  /*66f0*/  BSYNC B1 ;  /* 0x0000000000017941 */ /* 0x000fea0003800000 */
.L_x_180:
[----:B0----5:R-:W-:Y:S01]  /*6700*/  SHF.L.U32 R12, R172, 0x10, RZ ;  /* 0x00000010ac0c7819 */ /* 0x021fe200000006ff */
[----:B------:R-:W-:Y:S01]  /*6710*/  BSSY B1, `(.L_x_182) ;  /* 0x0000008000017945 */ /* 0x000fe20003800000 */
[----:B------:R-:W-:-:S03]  /*6720*/  ISETP.GT.AND P2, PT, R0, 0x19, P1 ;  /* 0x000000190000780c */ /* 0x000fc60000f44270 */
[----:B------:R-:W-:-:S04]  /*6730*/  FMUL R3, R12, R155 ;  /* 0x0000009b0c037220 */ /* 0x000fc80000400000 */
[----:B------:R-:W-:-:S05]  /*6740*/  FFMA R3, R38, R154, R3 ;  /* 0x0000009a26037223 */ /* 0x000fca0000000003 */
[----:B------:R-:W-:-:S05]  /*6750*/  F2FP.BF16.F32.PACK_AB R3, RZ, R3 ;  /* 0x00000003ff03723e */ /* 0x000fca00000010ff */
[----:B------:R0:W-:Y:S01]  /*6760*/  @P3 STG.E.U16 desc[UR36][R8.64+0x30], R3 ;  /* 0x0000300308003986 */ /* 0x0001e2000c101524 */
[----:B------:R-:W-:Y:S05]  /*6770*/  @!P2 BRA `(.L_x_183) ;  /* 0x000000000004a947 */ /* 0x000fea0003800000 */
[----:B------:R0:W5:Y:S02]  /*6780*/  LDG.E.LTC128B.U16 R172, desc[UR36][R10.64+0x32] ;  /* 0x000032240aac7981 */ /* 0x000164000c1e1520 */
.L_x_183:
[----:B------:R-:W-:Y:S05]  /*6790*/  BSYNC B1 ;  /* 0x0000000000017941 */ /* 0x000fea0003800000 */
.L_x_182:
        /* <DEDUP_REMOVED lines=9> */
.L_x_185:
[----:B------:R-:W-:Y:S05]  /*6830*/  BSYNC B1 ;  /* 0x0000000000017941 */ /* 0x000fea0003800000 */
.L_x_184:
        /* <DEDUP_REMOVED lines=9> */
.L_x_187:
[----:B------:R-:W-:Y:S05]  /*68d0*/  BSYNC B1 ;  /* 0x0000000000017941 */ /* 0x000fea0003800000 */
.L_x_186:
        /* <DEDUP_REMOVED lines=9> */
.L_x_189:
[----:B------:R-:W-:Y:S05]  /*6970*/  BSYNC B1 ;  /* 0x0000000000017941 */ /* 0x000fea0003800000 */
.L_x_188:
        /* <DEDUP_REMOVED lines=9> */
.L_x_191:
[----:B------:R-:W-:Y:S05]  /*6a10*/  BSYNC B1 ;  /* 0x0000000000017941 */ /* 0x000fea0003800000 */
.L_x_190:
        /* <DEDUP_REMOVED lines=9> */
.L_x_193:
[----:B------:R-:W-:Y:S05]  /*6ab0*/  BSYNC B1 ;  /* 0x0000000000017941 */ /* 0x000fea0003800000 */
.L_x_192:
        /* <DEDUP_REMOVED lines=9> */
.L_x_195:
[----:B------:R-:W-:Y:S05]  /*6b50*/  BSYNC B1 ;  /* 0x0000000000017941 */ /* 0x000fea0003800000 */
.L_x_194:
        /* <DEDUP_REMOVED lines=9> */
.L_x_197:
[----:B------:R-:W-:Y:S05]  /*6bf0*/  BSYNC B1 ;  /* 0x0000000000017941 */ /* 0x000fea0003800000 */
.L_x_196:
        /* <DEDUP_REMOVED lines=9> */
.L_x_199:
[----:B------:R-:W-:Y:S05]  /*6c90*/  BSYNC B1 ;  /* 0x0000000000017941 */ /* 0x000fea0003800000 */
.L_x_198:
[----:B-----5:R-:W-:Y:S01]  /*6ca0*/  SHF.L.U32 R12, R172, 0x10, RZ ;  /* 0x00000010ac0c7819 */ /* 0x020fe200000006ff */
        /* <DEDUP_REMOVED lines=8> */
.L_x_201:
[----:B------:R-:W-:Y:S05]  /*6d30*/  BSYNC B1 ;  /* 0x0000000000017941 */ /* 0x000fea0003800000 */
.L_x_200:
        /* <DEDUP_REMOVED lines=9> */
.L_x_203:
[----:B------:R-:W-:Y:S05]  /*6dd0*/  BSYNC B1 ;  /* 0x0000000000017941 */ /* 0x000fea0003800000 */
.L_x_202:
        /* <DEDUP_REMOVED lines=9> */
.L_x_205:
[----:B------:R-:W-:Y:S05]  /*6e70*/  BSYNC B1 ;  /* 0x0000000000017941 */ /* 0x000fea0003800000 */
.L_x_204:
        /* <DEDUP_REMOVED lines=9> */
.L_x_207:
[----:B------:R-:W-:Y:S05]  /*6f10*/  BSYNC B1 ;  /* 0x0000000000017941 */ /* 0x000fea0003800000 */
.L_x_206:
        /* <DEDUP_REMOVED lines=9> */
.L_x_209:
[----:B------:R-:W-:Y:S05]  /*6fb0*/  BSYNC B1 ;  /* 0x0000000000017941 */ /* 0x000fea0003800000 */
.L_x_208:
        /* <DEDUP_REMOVED lines=9> */
.L_x_211:
[----:B------:R-:W-:Y:S05]  /*7050*/  BSYNC B1 ;  /* 0x0000000000017941 */ /* 0x000fea0003800000 */
.L_x_210:
        /* <DEDUP_REMOVED lines=9> */
.L_x_213:
[----:B------:R-:W-:Y:S05]  /*70f0*/  BSYNC B1 ;  /* 0x0000000000017941 */ /* 0x000fea0003800000 */
.L_x_212:
        /* <DEDUP_REMOVED lines=9> */
.L_x_215:
[----:B------:R-:W-:Y:S05]  /*7190*/  BSYNC B1 ;  /* 0x0000000000017941 */ /* 0x000fea0003800000 */
.L_x_214:
        /* <DEDUP_REMOVED lines=9> */
.L_x_217:
[----:B------:R-:W-:Y:S05]  /*7230*/  BSYNC B1 ;  /* 0x0000000000017941 */ /* 0x000fea0003800000 */
.L_x_216:
        /* <DEDUP_REMOVED lines=9> */
.L_x_219:
[----:B------:R-:W-:Y:S05]  /*72d0*/  BSYNC B1 ;  /* 0x0000000000017941 */ /* 0x000fea0003800000 */
.L_x_218:
        /* <DEDUP_REMOVED lines=9> */
.L_x_221:
[----:B------:R-:W-:Y:S05]  /*7370*/  BSYNC B1 ;  /* 0x0000000000017941 */ /* 0x000fea0003800000 */
.L_x_220:
        /* <DEDUP_REMOVED lines=9> */
.L_x_223:
[----:B------:R-:W-:Y:S05]  /*7410*/  BSYNC B1 ;  /* 0x0000000000017941 */ /* 0x000fea0003800000 */
.L_x_222:
        /* <DEDUP_REMOVED lines=9> */
.L_x_225:
[----:B------:R-:W-:Y:S05]  /*74b0*/  BSYNC B1 ;  /* 0x0000000000017941 */ /* 0x000fea0003800000 */
.L_x_224:
        /* <DEDUP_REMOVED lines=9> */
.L_x_227:
[----:B------:R-:W-:Y:S05]  /*7550*/  BSYNC B1 ;  /* 0x0000000000017941 */ /* 0x000fea0003800000 */
.L_x_226:
        /* <DEDUP_REMOVED lines=9> */
.L_x_229:
[----:B------:R-:W-:Y:S05]  /*75f0*/  BSYNC B1 ;  /* 0x0000000000017941 */ /* 0x000fea0003800000 */
.L_x_228:
        /* <DEDUP_REMOVED lines=9> */
.L_x_231:
[----:B------:R-:W-:Y:S05]  /*7690*/  BSYNC B1 ;  /* 0x0000000000017941 */ /* 0x000fea0003800000 */
.L_x_230:
        /* <DEDUP_REMOVED lines=9> */
.L_x_233:
[----:B------:R-:W-:Y:S05]  /*7730*/  BSYNC B1 ;  /* 0x0000000000017941 */ /* 0x000fea0003800000 */
.L_x_232:
        /* <DEDUP_REMOVED lines=9> */
.L_x_235:
[----:B------:R-:W-:Y:S05]  /*77d0*/  BSYNC B1 ;  /* 0x0000000000017941 */ /* 0x000fea0003800000 */
.L_x_234:
        /* <DEDUP_REMOVED lines=9> */
.L_x_237:
[----:B------:R-:W-:Y:S05]  /*7870*/  BSYNC B1 ;  /* 0x0000000000017941 */ /* 0x000fea0003800000 */
.L_x_236:
        /* <DEDUP_REMOVED lines=9> */
.L_x_239:
[----:B------:R-:W-:Y:S05]  /*7910*/  BSYNC B1 ;  /* 0x0000000000017941 */ /* 0x000fea0003800000 */
.L_x_238:
        /* <DEDUP_REMOVED lines=9> */
.L_x_241:
[----:B------:R-:W-:Y:S05]  /*79b0*/  BSYNC B1 ;  /* 0x0000000000017941 */ /* 0x000fea0003800000 */
.L_x_240:
        /* <DEDUP_REMOVED lines=9> */
.L_x_243:
[----:B------:R-:W-:Y:S05]  /*7a50*/  BSYNC B1 ;  /* 0x0000000000017941 */ /* 0x000fea0003800000 */
.L_x_242:
        /* <DEDUP_REMOVED lines=9> */
.L_x_245:
[----:B------:R-:W-:Y:S05]  /*7af0*/  BSYNC B1 ;  /* 0x0000000000017941 */ /* 0x000fea0003800000 */
.L_x_244:
        /* <DEDUP_REMOVED lines=9> */
.L_x_247:
[----:B------:R-:W-:Y:S05]  /*7b90*/  BSYNC B1 ;  /* 0x0000000000017941 */ /* 0x000fea0003800000 */
.L_x_246:
        /* <DEDUP_REMOVED lines=9> */
.L_x_249:
[----:B------:R-:W-:Y:S05]  /*7c30*/  BSYNC B1 ;  /* 0x0000000000017941 */ /* 0x000fea0003800000 */
.L_x_248:
        /* <DEDUP_REMOVED lines=9> */
.L_x_251:
[----:B------:R-:W-:Y:S05]  /*7cd0*/  BSYNC B1 ;  /* 0x0000000000017941 */ /* 0x000fea0003800000 */
.L_x_250:
        /* <DEDUP_REMOVED lines=9> */
.L_x_253:
[----:B------:R-:W-:Y:S05]  /*7d70*/  BSYNC B1 ;  /* 0x0000000000017941 */ /* 0x000fea0003800000 */
.L_x_252:
        /* <DEDUP_REMOVED lines=9> */
.L_x_255:
[----:B------:R-:W-:Y:S05]  /*7e10*/  BSYNC B1 ;  /* 0x0000000000017941 */ /* 0x000fea0003800000 */
.L_x_254:
        /* <DEDUP_REMOVED lines=9> */
.L_x_257:
[----:B------:R-:W-:Y:S05]  /*7eb0*/  BSYNC B1 ;  /* 0x0000000000017941 */ /* 0x000fea0003800000 */
.L_x_256:
        /* <DEDUP_REMOVED lines=9> */
.L_x_259:
[----:B------:R-:W-:Y:S05]  /*7f50*/  BSYNC B1 ;  /* 0x0000000000017941 */ /* 0x000fea0003800000 */
.L_x_258:
        /* <DEDUP_REMOVED lines=9> */
.L_x_261:
[----:B------:R-:W-:Y:S05]  /*7ff0*/  BSYNC B1 ;  /* 0x0000000000017941 */ /* 0x000fea0003800000 */
.L_x_260:
        /* <DEDUP_REMOVED lines=9> */
.L_x_263:
[----:B------:R-:W-:Y:S05]  /*8090*/  BSYNC B1 ;  /* 0x0000000000017941 */ /* 0x000fea0003800000 */
.L_x_262:
        /* <DEDUP_REMOVED lines=9> */
.L_x_265:
[----:B------:R-:W-:Y:S05]  /*8130*/  BSYNC B1 ;  /* 0x0000000000017941 */ /* 0x000fea0003800000 */
.L_x_264:
        /* <DEDUP_REMOVED lines=9> */
.L_x_267:
[----:B------:R-:W-:Y:S05]  /*81d0*/  BSYNC B1 ;  /* 0x0000000000017941 */ /* 0x000fea0003800000 */
.L_x_266:
        /* <DEDUP_REMOVED lines=9> */
.L_x_269:
[----:B------:R-:W-:Y:S05]  /*8270*/  BSYNC B1 ;  /* 0x0000000000017941 */ /* 0x000fea0003800000 */
.L_x_268:
        /* <DEDUP_REMOVED lines=9> */
.L_x_271:
[----:B------:R-:W-:Y:S05]  /*8310*/  BSYNC B1 ;  /* 0x0000000000017941 */ /* 0x000fea0003800000 */
.L_x_270:
        /* <DEDUP_REMOVED lines=9> */
.L_x_273:
[----:B------:R-:W-:Y:S05]  /*83b0*/  BSYNC B1 ;  /* 0x0000000000017941 */ /* 0x000fea0003800000 */
.L_x_272:
        /* <DEDUP_REMOVED lines=9> */
.L_x_275:
[----:B------:R-:W-:Y:S05]  /*8450*/  BSYNC B1 ;  /* 0x0000000000017941 */ /* 0x000fea0003800000 */
.L_x_274:
[----:B012--5:R-:W-:Y:S01]  /*8460*/  IMAD.U32 R4, R172, 0x10000, RZ ;  /* 0x00010000ac047824 */ /* 0x027fe200078e00ff */
        /* <DEDUP_REMOVED lines=8> */
.L_x_277:
[----:B------:R-:W-:Y:S05]  /*84f0*/  BSYNC B1 ;  /* 0x0000000000017941 */ /* 0x000fea0003800000 */
.L_x_276:
[----:B0----5:R-:W-:Y:S01]  /*8500*/  IMAD.U32 R4, R172, 0x10000, RZ ;  /* 0x00010000ac047824 */ /* 0x021fe200078e00ff */
[----:B------:R-:W-:Y:S01]  /*8510*/  ISETP.GT.AND P1, PT, R0, 0x79, P1 ;  /* 0x000000790000780c */ /* 0x000fe20000f24270 */
[----:B------:R-:W-:Y:S01]  /*8520*/  @P2 IMAD.MOV.U32 R5, RZ, RZ, R9 ;  /* 0x000000ffff052224 */ /* 0x000fe200078e0009 */
[----:B------:R-:W-:Y:S01]  /*8530*/  BSSY B1, `(.L_x_278) ;  /* 0x0000008000017945 */ /* 0x000fe20003800000 */
[----:B------:R-:W-:Y:S01]  /*8540*/  FMUL R3, R4, R155 ;  /* 0x0000009b04037220 */ /* 0x000fe20000400000 */
[----:B------:R-:W-:-:S03]  /*8550*/  @P2 IMAD.MOV.U32 R4, RZ, RZ, R8 ;  /* 0x000000ffff042224 */ /* 0x000fc600078e0008 */
[----:B------:R-:W-:-:S05]  /*8560*/  FFMA R3, R86, R154, R3 ;  /* 0x0000009a56037223 */ /* 0x000fca0000000003 */
[----:B------:R-:W-:-:S05]  /*8570*/  F2FP.BF16.F32.PACK_AB R3, RZ, R3 ;  /* 0x00000003ff03723e */ /* 0x000fca00000010ff */
[----:B------:R0:W-:Y:S01]  /*8580*/  @P2 STG.E.U16 desc[UR36][R4.64+0xf0], R3 ;  /* 0x0000f00304002986 */ /* 0x0001e2000c101524 */
[----:B------:R-:W-:Y:S05]  /*8590*/  @!P1 BRA `(.L_x_279) ;  /* 0x0000000000049947 */ /* 0x000fea0003800000 */
[----:B------:R2:W5:Y:S02]  /*85a0*/  LDG.E.LTC128B.U16 R172, desc[UR36][R10.64+0xf2] ;  /* 0x0000f2240aac7981 */ /* 0x000564000c1e1520 */
.L_x_279:
[----:B------:R-:W-:Y:S05]  /*85b0*/  BSYNC B1 ;  /* 0x0000000000017941 */ /* 0x000fea0003800000 */
.L_x_278:
[----:B------:R-:W-:Y:S05]  /*85c0*/  @!P1 BRA `(.L_x_280) ;  /* 0x00000024004c9947 */ /* 0x000fea0003800000 */
[----:B-----5:R-:W-:-:S04]  /*85d0*/  IMAD.U32 R172, R172, 0x10000, RZ ;  /* 0x00010000acac7824 */ /* 0x020fc800078e00ff */
[----:B------:R-:W-:-:S04]  /*85e0*/  FMUL R172, R172, R155 ;  /* 0x0000009bacac7220 */ /* 0x000fc80000400000 */
[----:B------:R-:W-:-:S05]  /*85f0*/  FFMA R172, R87, R154, R172 ;  /* 0x0000009a57ac7223 */ /* 0x000fca00000000ac */
[----:B------:R-:W-:-:S05]  /*8600*/  F2FP.BF16.F32.PACK_AB R172, RZ, R172 ;  /* 0x000000acffac723e */ /* 0x000fca00000010ff */
[----:B------:R0:W-:Y:S01]  /*8610*/  STG.E.U16 desc[UR36][R8.64+0xf2], R172 ;  /* 0x0000f2ac08007986 */ /* 0x0001e2000c101524 */
[----:B------:R-:W-:Y:S05]  /*8620*/  BRA `(.L_x_280) ;  /* 0x0000002400347947 */ /* 0x000fea0003800000 */
.L_x_29:
[----:B------:R-:W-:Y:S01]  /*8630*/  ULDC.64 UR4, c[0x0][0x5c0] ;  /* 0x0001700000047ab9 */ /* 0x000fe20000000a00 */
[-C--:B------:R-:W-:Y:S01]  /*8640*/  FMUL R88, R88, R154.reuse ;  /* 0x0000009a58587220 */ /* 0x080fe20000400000 */
[----:B------:R-:W-:Y:S01]  /*8650*/  LEA R8, P0, R166, UR4, 0x1 ;  /* 0x00000004a6087c11 */ /* 0x000fe2000f8008ff */
[----:B------:R-:W-:Y:S01]  /*8660*/  IMAD.SHL.U32 R7, R4, 0x10, RZ ;  /* 0x0000001004077824 */ /* 0x000fe200078e00ff */
[----:B------:R-:W-:Y:S01]  /*8670*/  ISETP.GT.AND P2, PT, R0, 0x1, P3 ;  /* 0x000000010000780c */ /* 0x000fe20001f44270 */
[-C--:B------:R-:W-:Y:S01]  /*8680*/  FMUL R89, R89, R154.reuse ;  /* 0x0000009a59597220 */ /* 0x080fe20000400000 */
[----:B------:R-:W-:Y:S01]  /*8690*/  LEA.HI.X R9, R166, UR5, R169, 0x1, P0 ;  /* 0x00000005a6097c11 */ /* 0x000fe200080f0ca9 */
[-C--:B------:R-:W-:Y:S01]  /*86a0*/  FMUL R90, R90, R154.reuse ;  /* 0x0000009a5a5a7220 */ /* 0x080fe20000400000 */
[----:B------:R-:W-:Y:S01]  /*86b0*/  ISETP.GT.AND P0, PT, R3, 0x8, PT ;  /* 0x000000080300780c */ /* 0x000fe20003f04270 */
[----:B------:R-:W-:Y:S01]  /*86c0*/  FMUL R91, R91, R154 ;  /* 0x0000009a5b5b7220 */ /* 0x000fe20000400000 */
[----:B------:R-:W-:Y:S01]  /*86d0*/  F2FP.BF16.F32.PACK_AB R88, RZ, R88 ;  /* 0x00000058ff58723e */ /* 0x000fe200000010ff */
[-C--:B------:R-:W-:Y:S01]  /*86e0*/  FMUL R92, R92, R154.reuse ;  /* 0x0000009a5c5c7220 */ /* 0x080fe20000400000 */
[----:B------:R-:W-:Y:S01]  /*86f0*/  ISETP.GT.AND P4, PT, R0, RZ, P0 ;  /* 0x000000ff0000720c */ /* 0x000fe20000784270 */
[----:B------:R-:W-:Y:S01]  /*8700*/  FMUL R93, R93, R154 ;  /* 0x0000009a5d5d7220 */ /* 0x000fe20000400000 */
[----:B------:R-:W-:Y:S01]  /*8710*/  SHF.L.U64.HI R6, R4, 0x4, R5 ;  /* 0x0000000404067819 */ /* 0x000fe20000010205 */
[----:B------:R-:W-:Y:S01]  /*8720*/  @P1 STG.E.U16 desc[UR36][R8.64], R88 ;  /* 0x0000005808001986 */ /* 0x000fe2000c101524 */
[----:B------:R-:W-:Y:S01]  /*8730*/  IADD3 R10, P5, R7, R8, RZ ;  /* 0x00000008070a7210 */ /* 0x000fe20007fbe0ff */
[-C--:B------:R-:W-:Y:S01]  /*8740*/  FMUL R94, R94, R154.reuse ;  /* 0x0000009a5e5e7220 */ /* 0x080fe20000400000 */
[----:B------:R-:W-:Y:S01]  /*8750*/  ISETP.GT.AND P1, PT, R0, 0x1, P0 ;  /* 0x000000010000780c */ /* 0x000fe20000724270 */
[----:B------:R-:W-:Y:S01]  /*8760*/  FMUL R95, R95, R154 ;  /* 0x0000009a5f5f7220 */ /* 0x000fe20000400000 */
[----:B------:R-:W-:Y:S01]  /*8770*/  F2FP.BF16.F32.PACK_AB R89, RZ, R89 ;  /* 0x00000059ff59723e */ /* 0x000fe200000010ff */
[----:B------:R-:W-:Y:S01]  /*8780*/  IMAD.X R11, R6, 0x1, R9, P5 ;  /* 0x00000001060b7824 */ /* 0x000fe200028e0609 */
[----:B------:R-:W-:Y:S01]  /*8790*/  F2FP.BF16.F32.PACK_AB R90, RZ, R90 ;  /* 0x0000005aff5a723e */ /* 0x000fe200000010ff */
[-C--:B------:R-:W-:Y:S01]  /*87a0*/  FMUL R96, R96, R154.reuse ;  /* 0x0000009a60607220 */ /* 0x080fe20000400000 */
[----:B------:R-:W-:Y:S01]  /*87b0*/  F2FP.BF16.F32.PACK_AB R91, RZ, R91 ;  /* 0x0000005bff5b723e */ /* 0x000fe200000010ff */
[----:B------:R-:W-:Y:S01]  /*87c0*/  @P2 STG.E.U16 desc[UR36][R8.64+0x2], R89 ;  /* 0x0000025908002986 */ /* 0x000fe2000c101524 */
[C---:B------:R-:W-:Y:S01]  /*87d0*/  ISETP.GT.AND P5, PT, R0.reuse, 0x9, P3 ;  /* 0x000000090000780c */ /* 0x040fe20001fa4270 */
[-C--:B------:R-:W-:Y:S01]  /*87e0*/  FMUL R97, R97, R154.reuse ;  /* 0x0000009a61617220 */ /* 0x080fe20000400000 */
[C---:B------:R-:W-:Y:S01]  /*87f0*/  ISETP.GT.AND P2, PT, R0.reuse, 0x8, P0 ;  /* 0x000000080000780c */ /* 0x040fe20000744270 */
[----:B------:R-:W-:Y:S01]  /*8800*/  @P4 STG.E.U16 desc[UR36][R10.64], R90 ;  /* 0x0000005a0a004986 */ /* 0x000fe2000c101524 */
[----:B------:R-:W-:Y:S01]  /*8810*/  ISETP.GT.AND P4, PT, R0, 0x8, P3 ;  /* 0x000000080000780c */ /* 0x000fe20001f84270 */
[----:B------:R-:W-:Y:S01]  /*8820*/  FMUL R98, R98, R154 ;  /* 0x0000009a62627220 */ /* 0x000fe20000400000 */
[----:B------:R-:W-:Y:S01]  /*8830*/  F2FP.BF16.F32.PACK_AB R92, RZ, R92 ;  /* 0x0000005cff5c723e */ /* 0x000fe200000010ff */
[----:B------:R-:W-:Y:S01]  /*8840*/  @P1 STG.E.U16 desc[UR36][R10.64+0x2], R91 ;  /* 0x0000025b0a001986 */ /* 0x000fe2000c101524 */
[----:B------:R-:W-:Y:S01]  /*8850*/  ISETP.GT.AND P1, PT, R0, 0x9, P0 ;  /* 0x000000090000780c */ /* 0x000fe20000724270 */
[-C--:B------:R-:W-:Y:S01]  /*8860*/  FMUL R99, R99, R154.reuse ;  /* 0x0000009a63637220 */ /* 0x080fe20000400000 */
[----:B------:R-:W-:Y:S01]  /*8870*/  F2FP.BF16.F32.PACK_AB R93, RZ, R93 ;  /* 0x0000005dff5d723e */ /* 0x000fe200000010ff */
[----:B------:R-:W-:Y:S01]  /*8880*/  FMUL R100, R100, R154 ;  /* 0x0000009a64647220 */ /* 0x000fe20000400000 */
[----:B------:R-:W-:Y:S01]  /*8890*/  F2FP.BF16.F32.PACK_AB R94, RZ, R94 ;  /* 0x0000005eff5e723e */ /* 0x000fe200000010ff */
[-C--:B------:R-:W-:Y:S01]  /*88a0*/  FMUL R101, R101, R154.reuse ;  /* 0x0000009a65657220 */ /* 0x080fe20000400000 */
[----:B------:R-:W-:Y:S01]  /*88b0*/  F2FP.BF16.F32.PACK_AB R95, RZ, R95 ;  /* 0x0000005fff5f723e */ /* 0x000fe200000010ff */
[----:B------:R-:W-:Y:S01]  /*88c0*/  FMUL R102, R102, R154 ;  /* 0x0000009a66667220 */ /* 0x000fe20000400000 */
[----:B------:R-:W-:Y:S01]  /*88d0*/  F2FP.BF16.F32.PACK_AB R96, RZ, R96 ;  /* 0x00000060ff60723e */ /* 0x000fe200000010ff */
[----:B------:R-:W-:Y:S01]  /*88e0*/  @P4 STG.E.U16 desc[UR36][R8.64+0x10], R92 ;  /* 0x0000105c08004986 */ /* 0x000fe2000c101524 */
[C---:B------:R-:W-:Y:S01]  /*88f0*/  ISETP.GT.AND P4, PT, R0.reuse, 0x10, P3 ;  /* 0x000000100000780c */ /* 0x040fe20001f84270 */
[-C--:B------:R-:W-:Y:S01]  /*8900*/  FMUL R103, R103, R154.reuse ;  /* 0x0000009a67677220 */ /* 0x080fe20000400000 */
[----:B------:R-:W-:Y:S01]  /*8910*/  F2FP.BF16.F32.PACK_AB R97, RZ, R97 ;  /* 0x00000061ff61723e */ /* 0x000fe200000010ff */
[----:B------:R-:W-:Y:S01]  /*8920*/  @P5 STG.E.U16 desc[UR36][R8.64+0x12], R93 ;  /* 0x0000125d08005986 */ /* 0x000fe2000c101524 */
[----:B------:R-:W-:Y:S01]  /*8930*/  ISETP.GT.AND P5, PT, R0, 0x11, P0 ;  /* 0x000000110000780c */ /* 0x000fe200007a4270 */
        /* <DEDUP_REMOVED lines=74> */
[-C--:B------:R-:W-:Y:S01]  /*8de0*/  FMUL R125, R125, R154.reuse ;  /* 0x0000009a7d7d7220 */ /* 0x080fe20000400000 */
[----:B------:R-:W-:Y:S01]  /*8df0*/  F2FP.BF16.F32.PACK_AB R119, RZ, R119 ;  /* 0x00000077ff77723e */ /* 0x000fe200000010ff */
[----:B------:R-:W-:Y:S01]  /*8e00*/  FMUL R126, R126, R154 ;  /* 0x0000009a7e7e7220 */ /* 0x000fe20000400000 */
[----:B------:R-:W-:Y:S01]  /*8e10*/  F2FP.BF16.F32.PACK_AB R120, RZ, R120 ;  /* 0x00000078ff78723e */ /* 0x000fe200000010ff */
        /* <DEDUP_REMOVED lines=87> */
[----:B------:R-:W-:Y:S01]  /*9390*/  SHF.L.U64.HI R15, R4, 0x8, R5 ;  /* 0x00000008040f7819 */ /* 0x000fe20000010205 */
[----:B------:R-:W-:Y:S01]  /*93a0*/  @P2 STG.E.U16 desc[UR36][R8.64+0xa2], R129 ;  /* 0x0000a28108002986 */ /* 0x000fe2000c101524 */
[----:B------:R-:W-:Y:S01]  /*93b0*/  ISETP.GT.AND P2, PT, R0, 0x59, P3 ;  /* 0x000000590000780c */ /* 0x000fe20001f44270 */
[-C--:B------:R-:W-:Y:S01]  /*93c0*/  FMUL R25, R25, R154.reuse ;  /* 0x0000009a19197220 */ /* 0x080fe20000400000 */
[----:B------:R-:W-:Y:S01]  /*93d0*/  SHF.L.U32 R21, R4, 0x8, RZ ;  /* 0x0000000804157819 */ /* 0x000fe200000006ff */
[----:B------:R-:W-:Y:S01]  /*93e0*/  @P5 STG.E.U16 desc[UR36][R10.64+0xa0], R130 ;  /* 0x0000a0820a005986 */ /* 0x000fe2000c101524 */
[----:B------:R-:W-:Y:S01]  /*93f0*/  ISETP.GT.AND P5, PT, R0, 0x58, P0 ;  /* 0x000000580000780c */ /* 0x000fe200007a4270 */
        /* <DEDUP_REMOVED lines=26> */
[-C--:B------:R-:W-:Y:S01]  /*95a0*/  FMUL R32, R32, R154.reuse ;  /* 0x0000009a20207220 */ /* 0x080fe20000400000 */
[----:B------:R-:W-:Y:S01]  /*95b0*/  F2FP.BF16.F32.PACK_AB R25, RZ, R25 ;  /* 0x00000019ff19723e */ /* 0x000fe200000010ff */
[----:B------:R-:W-:Y:S01]  /*95c0*/  FMUL R33, R33, R154 ;  /* 0x0000009a21217220 */ /* 0x000fe20000400000 */
        /* <DEDUP_REMOVED lines=26> */
[----:B------:R-:W-:Y:S01]  /*9770*/  F2FP.BF16.F32.PACK_AB R33, RZ, R33 ;  /* 0x00000021ff21723e */ /* 0x000fe200000010ff */
[----:B------:R-:W-:Y:S01]  /*9780*/  FMUL R41, R41, R154 ;  /* 0x0000009a29297220 */ /* 0x000fe20000400000 */
[----:B------:R-:W-:Y:S01]  /*9790*/  F2FP.BF16.F32.PACK_AB R34, RZ, R34 ;  /* 0x00000022ff22723e */ /* 0x000fe200000010ff */
[-C--:B------:R-:W-:Y:S01]  /*97a0*/  FMUL R42, R42, R154.reuse ;  /* 0x0000009a2a2a7220 */ /* 0x080fe20000400000 */
[----:B------:R-:W-:Y:S01]  /*97b0*/  F2FP.BF16.F32.PACK_AB R35, RZ, R35 ;  /* 0x00000023ff23723e */ /* 0x000fe200000010ff */
[----:B------:R-:W-:Y:S01]  /*97c0*/  @P4 STG.E.U16 desc[UR36][R10.64+0xd2], R143 ;  /* 0x0000d28f0a004986 */ /* 0x000fe2000c101524 */
[C---:B------:R-:W-:Y:S01]  /*97d0*/  ISETP.GT.AND P4, PT, R0.reuse, 0x71, P0 ;  /* 0x000000710000780c */ /* 0x040fe20000784270 */
[----:B------:R-:W-:Y:S01]  /*97e0*/  FMUL R43, R43, R154 ;  /* 0x0000009a2b2b7220 */ /* 0x000fe20000400000 */
[----:B------:R-:W-:Y:S01]  /*97f0*/  F2FP.BF16.F32.PACK_AB R36, RZ, R36 ;  /* 0x00000024ff24723e */ /* 0x000fe200000010ff */
[----:B------:R-:W-:Y:S01]  /*9800*/  @P5 STG.E.U16 desc[UR36][R8.64+0xe0], R144 ;  /* 0x0000e09008005986 */ /* 0x000fe2000c101524 */
[----:B------:R-:W-:Y:S01]  /*9810*/  ISETP.GT.AND P5, PT, R0, 0x70, P0 ;  /* 0x000000700000780c */ /* 0x000fe200007a4270 */
[----:B------:R-:W-:Y:S01]  /*9820*/  @P1 IMAD.MOV.U32 R4, RZ, RZ, R8 ;  /* 0x000000ffff041224 */ /* 0x000fe200078e0008 */
[----:B------:R-:W-:Y:S01]  /*9830*/  F2FP.BF16.F32.PACK_AB R37, RZ, R37 ;  /* 0x00000025ff25723e */ /* 0x000fe200000010ff */
[----:B------:R-:W-:Y:S01]  /*9840*/  @P1 IMAD.MOV.U32 R5, RZ, RZ, R9 ;  /* 0x000000ffff051224 */ /* 0x000fe200078e0009 */
[----:B------:R-:W-:Y:S01]  /*9850*/  F2FP.BF16.F32.PACK_AB R38, RZ, R38 ;  /* 0x00000026ff26723e */ /* 0x000fe200000010ff */
[-C--:B------:R-:W-:Y:S01]  /*9860*/  FMUL R44, R44, R154.reuse ;  /* 0x0000009a2c2c7220 */ /* 0x080fe20000400000 */
[----:B------:R-:W-:Y:S01]  /*9870*/  F2FP.BF16.F32.PACK_AB R39, RZ, R39 ;  /* 0x00000027ff27723e */ /* 0x000fe200000010ff */
[----:B------:R-:W-:Y:S01]  /*9880*/  FMUL R45, R45, R154 ;  /* 0x0000009a2d2d7220 */ /* 0x000fe20000400000 */
[----:B------:R0:W-:Y:S01]  /*9890*/  @P1 STG.E.U16 desc[UR36][R4.64+0xe2], R145 ;  /* 0x0000e29104001986 */ /* 0x0001e2000c101524 */
[----:B------:R-:W-:Y:S01]  /*98a0*/  IADD3 R12, P1, P2, R7, R8, R21 ;  /* 0x00000008070c7210 */ /* 0x000fe20007a3e015 */
[----:B------:R-:W-:Y:S01]  /*98b0*/  FMUL R46, R46, R154 ;  /* 0x0000009a2e2e7220 */ /* 0x000fe20000400000 */
[----:B------:R-:W-:Y:S01]  /*98c0*/  F2FP.BF16.F32.PACK_AB R40, RZ, R40 ;  /* 0x00000028ff28723e */ /* 0x000fe200000010ff */
[-C--:B------:R-:W-:Y:S01]  /*98d0*/  FMUL R47, R47, R154.reuse ;  /* 0x0000009a2f2f7220 */ /* 0x080fe20000400000 */
[----:B------:R-:W-:Y:S01]  /*98e0*/  IADD3.X R13, R6, R9, R15, P1, P2 ;  /* 0x00000009060d7210 */ /* 0x000fe20000fe440f */
[-C--:B------:R-:W-:Y:S01]  /*98f0*/  FMUL R48, R48, R154.reuse ;  /* 0x0000009a30307220 */ /* 0x080fe20000400000 */
[----:B------:R-:W-:Y:S01]  /*9900*/  ISETP.GT.AND P1, PT, R3, 0x80, PT ;  /* 0x000000800300780c */ /* 0x000fe20003f24270 */
[-C--:B------:R-:W-:Y:S01]  /*9910*/  FMUL R49, R49, R154.reuse ;  /* 0x0000009a31317220 */ /* 0x080fe20000400000 */
[----:B------:R-:W-:Y:S01]  /*9920*/  ISETP.GT.AND P2, PT, R3, 0x88, PT ;  /* 0x000000880300780c */ /* 0x000fe20003f44270 */
[----:B------:R-:W-:Y:S01]  /*9930*/  FMUL R50, R50, R154 ;  /* 0x0000009a32327220 */ /* 0x000fe20000400000 */
[----:B------:R-:W-:Y:S01]  /*9940*/  F2FP.BF16.F32.PACK_AB R41, RZ, R41 ;  /* 0x00000029ff29723e */ /* 0x000fe200000010ff */
[----:B0-----:R-:W-:Y:S01]  /*9950*/  @P5 IMAD.MOV.U32 R4, RZ, RZ, R10 ;  /* 0x000000ffff045224 */ /* 0x001fe200078e000a */
[----:B------:R-:W-:Y:S01]  /*9960*/  F2FP.BF16.F32.PACK_AB R42, RZ, R42 ;  /* 0x0000002aff2a723e */ /* 0x000fe200000010ff */
[----:B------:R-:W-:Y:S01]  /*9970*/  @P5 IMAD.MOV.U32 R5, RZ, RZ, R11 ;  /* 0x000000ffff055224 */ /* 0x000fe200078e000b */
[----:B------:R-:W-:Y:S01]  /*9980*/  F2FP.BF16.F32.PACK_AB R43, RZ, R43 ;  /* 0x0000002bff2b723e */ /* 0x000fe200000010ff */
[----:B------:R-:W-:Y:S01]  /*9990*/  FMUL R51, R51, R154 ;  /* 0x0000009a33337220 */ /* 0x000fe20000400000 */
[----:B------:R-:W-:Y:S01]  /*99a0*/  F2FP.BF16.F32.PACK_AB R44, RZ, R44 ;  /* 0x0000002cff2c723e */ /* 0x000fe200000010ff */
[-C--:B------:R-:W-:Y:S01]  /*99b0*/  FMUL R52, R52, R154.reuse ;  /* 0x0000009a34347220 */ /* 0x080fe20000400000 */
[----:B------:R0:W-:Y:S01]  /*99c0*/  @P5 STG.E.U16 desc[UR36][R4.64+0xe0], R146 ;  /* 0x0000e09204005986 */ /* 0x0001e2000c101524 */
[C---:B------:R-:W-:Y:S01]  /*99d0*/  ISETP.GT.AND P5, PT, R0.reuse, 0x78, P3 ;  /* 0x000000780000780c */ /* 0x040fe20001fa4270 */
[-C--:B------:R-:W-:Y:S01]  /*99e0*/  FMUL R53, R53, R154.reuse ;  /* 0x0000009a35357220 */ /* 0x080fe20000400000 */
[C---:B------:R-:W-:Y:S01]  /*99f0*/  ISETP.GT.AND P3, PT, R0.reuse, 0x79, P3 ;  /* 0x000000790000780c */ /* 0x040fe20001f64270 */
[----:B------:R-:W-:Y:S01]  /*9a00*/  @P4 STG.E.U16 desc[UR36][R10.64+0xe2], R147 ;  /* 0x0000e2930a004986 */ /* 0x000fe2000c101524 */
[----:B------:R-:W-:Y:S01]  /*9a10*/  ISETP.GT.AND P4, PT, R0, 0x78, P0 ;  /* 0x000000780000780c */ /* 0x000fe20000784270 */
[-C--:B------:R-:W-:Y:S01]  /*9a20*/  FMUL R54, R54, R154.reuse ;  /* 0x0000009a36367220 */ /* 0x080fe20000400000 */
[----:B------:R-:W-:Y:S01]  /*9a30*/  ISETP.GT.AND P0, PT, R0, 0x79, P0 ;  /* 0x000000790000780c */ /* 0x000fe20000704270 */
[-C--:B------:R-:W-:Y:S01]  /*9a40*/  FMUL R55, R55, R154.reuse ;  /* 0x0000009a37377220 */ /* 0x080fe20000400000 */
[----:B------:R-:W-:Y:S01]  /*9a50*/  F2FP.BF16.F32.PACK_AB R45, RZ, R45 ;  /* 0x0000002dff2d723e */ /* 0x000fe200000010ff */
[----:B------:R-:W-:Y:S01]  /*9a60*/  FMUL R56, R56, R154 ;  /* 0x0000009a38387220 */ /* 0x000fe20000400000 */
[----:B------:R-:W-:Y:S01]  /*9a70*/  F2FP.BF16.F32.PACK_AB R46, RZ, R46 ;  /* 0x0000002eff2e723e */ /* 0x000fe200000010ff */
[----:B------:R-:W-:Y:S01]  /*9a80*/  FMUL R57, R57, R154 ;  /* 0x0000009a39397220 */ /* 0x000fe20000400000 */
[----:B------:R-:W-:Y:S01]  /*9a90*/  F2FP.BF16.F32.PACK_AB R47, RZ, R47 ;  /* 0x0000002fff2f723e */ /* 0x000fe200000010ff */
[----:B------:R-:W-:Y:S01]  /*9aa0*/  @P5 STG.E.U16 desc[UR36][R8.64+0xf0], R148 ;  /* 0x0000f09408005986 */ /* 0x000fe2000c101524 */
[----:B0-----:R-:W-:Y:S01]  /*9ab0*/  IADD3 R4, P5, R21, R8, RZ ;  /* 0x0000000815047210 */ /* 0x001fe20007fbe0ff */
[----:B------:R-:W-:Y:S01]  /*9ac0*/  FMUL R58, R58, R154 ;  /* 0x0000009a3a3a7220 */ /* 0x000fe20000400000 */
[----:B------:R-:W-:Y:S01]  /*9ad0*/  F2FP.BF16.F32.PACK_AB R48, RZ, R48 ;  /* 0x00000030ff30723e */ /* 0x000fe200000010ff */
[----:B------:R0:W-:Y:S01]  /*9ae0*/  @P3 STG.E.U16 desc[UR36][R8.64+0xf2], R149 ;  /* 0x0000f29508003986 */ /* 0x0001e2000c101524 */
[C---:B------:R-:W-:Y:S01]  /*9af0*/  ISETP.GT.AND P3, PT, R0.reuse, RZ, P1 ;  /* 0x000000ff0000720c */ /* 0x040fe20000f64270 */
[----:B------:R-:W-:Y:S01]  /*9b00*/  IMAD.X R5, R15, 0x1, R9, P5 ;  /* 0x000000010f057824 */ /* 0x000fe200028e0609 */
[C---:B------:R-:W-:Y:S01]  /*9b10*/  ISETP.GT.AND P5, PT, R0.reuse, RZ, P2 ;  /* 0x000000ff0000720c */ /* 0x040fe200017a4270 */
        /* <DEDUP_REMOVED lines=8> */
[----:B------:R-:W-:Y:S01]  /*9ba0*/  FMUL R61, R61, R154 ;  /* 0x0000009a3d3d7220 */ /* 0x000fe20000400000 */
[----:B------:R-:W-:Y:S01]  /*9bb0*/  F2FP.BF16.F32.PACK_AB R51, RZ, R51 ;  /* 0x00000033ff33723e */ /* 0x000fe200000010ff */
[----:B------:R-:W-:Y:S01]  /*9bc0*/  @P3 STG.E.U16 desc[UR36][R4.64], R24 ;  /* 0x0000001804003986 */ /* 0x000fe2000c101524 */
[C---:B0-----:R-:W-:Y:S01]  /*9bd0*/  IADD3 R8, P3, R7.reuse, R4, RZ ;  /* 0x0000000407087210 */ /* 0x041fe20007f7e0ff */
[----:B------:R-:W-:Y:S01]  /*9be0*/  FMUL R62, R62, R154 ;  /* 0x0000009a3e3e7220 */ /* 0x000fe20000400000 */
[----:B------:R-:W-:Y:S01]  /*9bf0*/  F2FP.BF16.F32.PACK_AB R52, RZ, R52 ;  /* 0x00000034ff34723e */ /* 0x000fe200000010ff */
[----:B------:R-:W-:Y:S01]  /*9c00*/  @P4 STG.E.U16 desc[UR36][R4.64+0x2], R25 ;  /* 0x0000021904004986 */ /* 0x000fe2000c101524 */
[----:B------:R-:W-:Y:S01]  /*9c10*/  IADD3 R14, P4, R7, R4, RZ ;  /* 0x00000004070e7210 */ /* 0x000fe20007f9e0ff */
[--C-:B------:R-:W-:Y:S01]  /*9c20*/  IMAD.X R9, R6, 0x1, R5.reuse, P3 ;  /* 0x0000000106097824 */ /* 0x100fe200018e0605 */
[----:B------:R-:W-:Y:S01]  /*9c30*/  ISETP.GT.AND P3, PT, R0, 0x9, P2 ;  /* 0x000000090000780c */ /* 0x000fe20001764270 */
[-C--:B------:R-:W-:Y:S01]  /*9c40*/  FMUL R63, R63, R154.reuse ;  /* 0x0000009a3f3f7220 */ /* 0x080fe20000400000 */
[----:B------:R-:W-:Y:S01]  /*9c50*/  F2FP.BF16.F32.PACK_AB R53, RZ, R53 ;  /* 0x00000035ff35723e */ /* 0x000fe200000010ff */
[----:B------:R-:W-:Y:S01]  /*9c60*/  IMAD.X R15, R6, 0x1, R5, P4 ;  /* 0x00000001060f7824 */ /* 0x000fe200020e0605 */
[----:B------:R-:W-:Y:S01]  /*9c70*/  ISETP.GT.AND P4, PT, R0, 0x8, P1 ;  /* 0x000000080000780c */ /* 0x000fe20000f84270 */
[----:B------:R-:W-:Y:S01]  /*9c80*/  FMUL R64, R64, R154 ;  /* 0x0000009a40407220 */ /* 0x000fe20000400000 */
[----:B------:R-:W-:Y:S01]  /*9c90*/  F2FP.BF16.F32.PACK_AB R54, RZ, R54 ;  /* 0x00000036ff36723e */ /* 0x000fe200000010ff */
[-C--:B------:R-:W-:Y:S01]  /*9ca0*/  FMUL R65, R65, R154.reuse ;  /* 0x0000009a41417220 */ /* 0x080fe20000400000 */
        /* <DEDUP_REMOVED lines=13> */
[-C--:B------:R-:W-:Y:S01]  /*9d80*/  FMUL R70, R70, R154.reuse ;  /* 0x0000009a46467220 */ /* 0x080fe20000400000 */
[----:B------:R-:W-:Y:S01]  /*9d90*/  @P5 STG.E.U16 desc[UR36][R4.64+0x12], R29 ;  /* 0x0000121d04005986 */ /* 0x000fe2000c101524 */
[C---:B------:R-:W-:Y:S01]  /*9da0*/  ISETP.GT.AND P5, PT, R0.reuse, 0x11, P1 ;  /* 0x000000110000780c */ /* 0x040fe20000fa4270 */
[----:B------:R-:W-:Y:S01]  /*9db0*/  FMUL R71, R71, R154 ;  /* 0x0000009a47477220 */ /* 0x000fe20000400000 */
[----:B------:R-:W-:Y:S01]  /*9dc0*/  F2FP.BF16.F32.PACK_AB R58, RZ, R58 ;  /* 0x0000003aff3a723e */ /* 0x000fe200000010ff */
[----:B------:R-:W-:Y:S01]  /*9dd0*/  @P0 STG.E.U16 desc[UR36][R8.64+0x10], R30 ;  /* 0x0000101e08000986 */ /* 0x000fe2000c101524 */
[----:B------:R-:W-:Y:S01]  /*9de0*/  ISETP.GT.AND P0, PT, R0, 0x10, P2 ;  /* 0x000000100000780c */ /* 0x000fe20001704270 */
        /* <DEDUP_REMOVED lines=11> */
[----:B------:R-:W-:Y:S01]  /*9ea0*/  ISETP.GT.AND P5, PT, R0, 0x19, P1 ;  /* 0x000000190000780c */ /* 0x000fe20000fa4270 */
[--C-:B------:R-:W-:Y:S01]  /*9eb0*/  @P0 IMAD.MOV.U32 R6, RZ, RZ, R12.reuse ;  /* 0x000000ffff060224 */ /* 0x100fe200078e000c */
[----:B------:R-:W-:Y:S01]  /*9ec0*/  @P0 MOV R7, R13 ;  /* 0x0000000d00070202 */ /* 0x000fe20000000f00 */
[----:B------:R-:W-:Y:S01]  /*9ed0*/  FMUL R75, R75, R154 ;  /* 0x0000009a4b4b7220 */ /* 0x000fe20000400000 */
[----:B------:R-:W-:Y:S01]  /*9ee0*/  F2FP.BF16.F32.PACK_AB R62, RZ, R62 ;  /* 0x0000003eff3e723e */ /* 0x000fe200000010ff */
[-C--:B------:R-:W-:Y:S01]  /*9ef0*/  FMUL R76, R76, R154.reuse ;  /* 0x0000009a4c4c7220 */ /* 0x080fe20000400000 */
[----:B------:R-:W-:Y:S01]  /*9f00*/  F2FP.BF16.F32.PACK_AB R63, RZ, R63 ;  /* 0x0000003fff3f723e */ /* 0x000fe200000010ff */
[----:B------:R0:W-:Y:S01]  /*9f10*/  @P0 STG.E.U16 desc[UR36][R6.64+0x20], R34 ;  /* 0x0000202206000986 */ /* 0x0001e2000c101524 */
        /* <DEDUP_REMOVED lines=11> */
[--C-:B0-----:R-:W-:Y:S01]  /*9fd0*/  @P3 IMAD.MOV.U32 R6, RZ, RZ, R12.reuse ;  /* 0x000000ffff063224 */ /* 0x101fe200078e000c */
[----:B------:R-:W-:Y:S01]  /*9fe0*/  F2FP.BF16.F32.PACK_AB R69, RZ, R69 ;  /* 0x00000045ff45723e */ /* 0x000fe200000010ff */
[--C-:B------:R-:W-:Y:S01]  /*9ff0*/  @P3 IMAD.MOV.U32 R7, RZ, RZ, R13.reuse ;  /* 0x000000ffff073224 */ /* 0x100fe200078e000d */
[----:B------:R-:W-:Y:S01]  /*a000*/  F2FP.BF16.F32.PACK_AB R70, RZ, R70 ;  /* 0x00000046ff46723e */ /* 0x000fe200000010ff */
[-C--:B------:R-:W-:Y:S01]  /*a010*/  FMUL R82, R82, R154.reuse ;  /* 0x0000009a52527220 */ /* 0x080fe20000400000 */
[----:B------:R-:W-:Y:S01]  /*a020*/  F2FP.BF16.F32.PACK_AB R71, RZ, R71 ;  /* 0x00000047ff47723e */ /* 0x000fe200000010ff */
[-C--:B------:R-:W-:Y:S01]  /*a030*/  FMUL R83, R83, R154.reuse ;  /* 0x0000009a53537220 */ /* 0x080fe20000400000 */
[----:B------:R0:W-:Y:S01]  /*a040*/  @P3 STG.E.U16 desc[UR36][R6.64+0x22], R35 ;  /* 0x0000222306003986 */ /* 0x0001e2000c101524 */
        /* <DEDUP_REMOVED lines=11> */
[----:B0-----:R-:W-:Y:S01]  /*a100*/  @P0 IMAD.MOV.U32 R6, RZ, RZ, R12 ;  /* 0x000000ffff060224 */ /* 0x001fe200078e000c */
[----:B------:R-:W-:Y:S01]  /*a110*/  F2FP.BF16.F32.PACK_AB R75, RZ, R75 ;  /* 0x0000004bff4b723e */ /* 0x000fe200000010ff */
[----:B------:R-:W-:Y:S01]  /*a120*/  @P0 IMAD.MOV.U32 R7, RZ, RZ, R13 ;  /* 0x000000ffff070224 */ /* 0x000fe200078e000d */
[----:B------:R-:W-:Y:S01]  /*a130*/  F2FP.BF16.F32.PACK_AB R76, RZ, R76 ;  /* 0x0000004cff4c723e */ /* 0x000fe200000010ff */
[----:B------:R-:W-:Y:S01]  /*a140*/  FMUL R87, R87, R154 ;  /* 0x0000009a57577220 */ /* 0x000fe20000400000 */
[----:B------:R-:W-:-:S02]  /*a150*/  F2FP.BF16.F32.PACK_AB R77, RZ, R77 ;  /* 0x0000004dff4d723e */ /* 0x000fc400000010ff */
[----:B------:R0:W-:Y:S01]  /*a160*/  @P0 STG.E.U16 desc[UR36][R6.64+0x30], R38 ;  /* 0x0000302606000986 */ /* 0x0001e2000c101524 */
[----:B------:R-:W-:Y:S02]  /*a170*/  ISETP.GT.AND P0, PT, R0, 0x20, P2 ;  /* 0x000000200000780c */ /* 0x000fe40001704270 */
[----:B------:R-:W-:Y:S02]  /*a180*/  F2FP.BF16.F32.PACK_AB R78, RZ, R78 ;  /* 0x0000004eff4e723e */ /* 0x000fe400000010ff */
[----:B------:R-:W-:Y:S02]  /*a190*/  F2FP.BF16.F32.PACK_AB R79, RZ, R79 ;  /* 0x0000004fff4f723e */ /* 0x000fe400000010ff */
[----:B------:R-:W-:Y:S02]  /*a1a0*/  F2FP.BF16.F32.PACK_AB R80, RZ, R80 ;  /* 0x00000050ff50723e */ /* 0x000fe400000010ff */
[----:B------:R-:W-:Y:S02]  /*a1b0*/  F2FP.BF16.F32.PACK_AB R81, RZ, R81 ;  /* 0x00000051ff51723e */ /* 0x000fe400000010ff */
[----:B------:R-:W-:Y:S01]  /*a1c0*/  F2FP.BF16.F32.PACK_AB R82, RZ, R82 ;  /* 0x00000052ff52723e */ /* 0x000fe200000010ff */
[----:B0-----:R-:W-:Y:S01]  /*a1d0*/  @P3 IMAD.MOV.U32 R6, RZ, RZ, R12 ;  /* 0x000000ffff063224 */ /* 0x001fe200078e000c */
[----:B------:R-:W-:Y:S01]  /*a1e0*/  F2FP.BF16.F32.PACK_AB R83, RZ, R83 ;  /* 0x00000053ff53723e */ /* 0x000fe200000010ff */
[----:B------:R-:W-:Y:S01]  /*a1f0*/  @P3 IMAD.MOV.U32 R7, RZ, RZ, R13 ;  /* 0x000000ffff073224 */ /* 0x000fe200078e000d */
[----:B------:R-:W-:-:S02]  /*a200*/  F2FP.BF16.F32.PACK_AB R84, RZ, R84 ;  /* 0x00000054ff54723e */ /* 0x000fc400000010ff */
[----:B------:R-:W-:Y:S02]  /*a210*/  F2FP.BF16.F32.PACK_AB R85, RZ, R85 ;  /* 0x00000055ff55723e */ /* 0x000fe400000010ff */
[----:B------:R0:W-:Y:S01]  /*a220*/  @P3 STG.E.U16 desc[UR36][R6.64+0x32], R39 ;  /* 0x0000322706003986 */ /* 0x0001e2000c101524 */
[C---:B------:R-:W-:Y:S02]  /*a230*/  ISETP.GT.AND P3, PT, R0.reuse, 0x21, P2 ;  /* 0x000000210000780c */ /* 0x040fe40001764270 */
[----:B------:R-:W-:Y:S01]  /*a240*/  F2FP.BF16.F32.PACK_AB R86, RZ, R86 ;  /* 0x00000056ff56723e */ /* 0x000fe200000010ff */
[----:B------:R-:W-:Y:S01]  /*a250*/  @P4 STG.E.U16 desc[UR36][R4.64+0x40], R40 ;  /* 0x0000402804004986 */ /* 0x000fe2000c101524 */
[C---:B------:R-:W-:Y:S02]  /*a260*/  ISETP.GT.AND P4, PT, R0.reuse, 0x28, P1 ;  /* 0x000000280000780c */ /* 0x040fe40000f84270 */
[----:B------:R-:W-:Y:S01]  /*a270*/  F2FP.BF16.F32.PACK_AB R87, RZ, R87 ;  /* 0x00000057ff57723e */ /* 0x000fe200000010ff */
[----:B------:R-:W-:Y:S01]  /*a280*/  @P5 STG.E.U16 desc[UR36][R4.64+0x42], R41 ;  /* 0x0000422904005986 */ /* 0x000fe2000c101524 */
[----:B------:R-:W-:Y:S01]  /*a290*/  ISETP.GT.AND P5, PT, R0, 0x29, P1 ;  /* 0x000000290000780c */ /* 0x000fe20000fa4270 */
[----:B0-----:R-:W-:-:S02]  /*a2a0*/  @P0 IMAD.MOV.U32 R6, RZ, RZ, R12 ;  /* 0x000000ffff060224 */ /* 0x001fc400078e000c */
[----:B------:R-:W-:-:S05]  /*a2b0*/  @P0 IMAD.MOV.U32 R7, RZ, RZ, R13 ;  /* 0x000000ffff070224 */ /* 0x000fca00078e000d */
[----:B------:R0:W-:Y:S01]  /*a2c0*/  @P0 STG.E.U16 desc[UR36][R6.64+0x40], R42 ;  /* 0x0000402a06000986 */ /* 0x0001e2000c101524 */
[----:B------:R-:W-:Y:S02]  /*a2d0*/  ISETP.GT.AND P0, PT, R0, 0x28, P2 ;  /* 0x000000280000780c */ /* 0x000fe40001704270 */
[----:B0-----:R-:W-:Y:S01]  /*a2e0*/  @P3 MOV R6, R12 ;  /* 0x0000000c00063202 */ /* 0x001fe20000000f00 */
[----:B------:R-:W-:-:S05]  /*a2f0*/  @P3 IMAD.MOV.U32 R7, RZ, RZ, R13 ;  /* 0x000000ffff073224 */ /* 0x000fca00078e000d */
[----:B------:R0:W-:Y:S01]  /*a300*/  @P3 STG.E.U16 desc[UR36][R6.64+0x42], R43 ;  /* 0x0000422b06003986 */ /* 0x0001e2000c101524 */
[----:B------:R-:W-:-:S03]  /*a310*/  ISETP.GT.AND P3, PT, R0, 0x29, P2 ;  /* 0x000000290000780c */ /* 0x000fc60001764270 */
[----:B------:R-:W-:Y:S01]  /*a320*/  @P4 STG.E.U16 desc[UR36][R4.64+0x50], R44 ;  /* 0x0000502c04004986 */ /* 0x000fe2000c101524 */
[----:B------:R-:W-:-:S03]  /*a330*/  ISETP.GT.AND P4, PT, R0, 0x30, P1 ;  /* 0x000000300000780c */ /* 0x000fc60000f84270 */
[----:B------:R-:W-:Y:S01]  /*a340*/  @P5 STG.E.U16 desc[UR36][R4.64+0x52], R45 ;  /* 0x0000522d04005986 */ /* 0x000fe2000c101524 */
[----:B------:R-:W-:Y:S01]  /*a350*/  ISETP.GT.AND P5, PT, R0, 0x31, P1 ;  /* 0x000000310000780c */ /* 0x000fe20000fa4270 */
[----:B0-----:R-:W-:Y:S02]  /*a360*/  @P0 IMAD.MOV.U32 R6, RZ, RZ, R12 ;  /* 0x000000ffff060224 */ /* 0x001fe400078e000c */
[----:B------:R-:W-:-:S05]  /*a370*/  @P0 IMAD.MOV.U32 R7, RZ, RZ, R13 ;  /* 0x000000ffff070224 */ /* 0x000fca00078e000d */
[----:B------:R0:W-:Y:S01]  /*a380*/  @P0 STG.E.U16 desc[UR36][R6.64+0x50], R46 ;  /* 0x0000502e06000986 */ /* 0x0001e2000c101524 */
[----:B------:R-:W-:Y:S01]  /*a390*/  ISETP.GT.AND P0, PT, R0, 0x30, P2 ;  /* 0x000000300000780c */ /* 0x000fe20001704270 */
[----:B0-----:R-:W-:Y:S02]  /*a3a0*/  @P3 IMAD.MOV.U32 R6, RZ, RZ, R12 ;  /* 0x000000ffff063224 */ /* 0x001fe400078e000c */
        /* <DEDUP_REMOVED lines=11> */
[----:B0-----:R-:W-:Y:S01]  /*a460*/  @P3 IMAD.MOV.U32 R6, RZ, RZ, R12 ;  /* 0x000000ffff063224 */ /* 0x001fe200078e000c */
[----:B------:R-:W-:-:S05]  /*a470*/  @P3 MOV R7, R13 ;  /* 0x0000000d00073202 */ /* 0x000fca0000000f00 */
        /* <DEDUP_REMOVED lines=29> */
[----:B------:R-:W-:Y:S02]  /*a650*/  ISETP.GT.AND P5, PT, R0, 0x51, P1 ;  /* 0x000000510000780c */ /* 0x000fe40000fa4270 */
[----:B0-----:R-:W-:Y:S01]  /*a660*/  @P0 MOV R6, R12 ;  /* 0x0000000c00060202 */ /* 0x001fe20000000f00 */
        /* <DEDUP_REMOVED lines=23> */
[----:B0-----:R-:W-:Y:S01]  /*a7e0*/  @P0 IMAD.MOV.U32 R6, RZ, RZ, R12 ;  /* 0x000000ffff060224 */ /* 0x001fe200078e000c */
[----:B------:R-:W-:-:S05]  /*a7f0*/  @P0 MOV R7, R13 ;  /* 0x0000000d00070202 */ /* 0x000fca0000000f00 */
        /* <DEDUP_REMOVED lines=25> */
[----:B------:R-:W-:Y:S02]  /*a990*/  ISETP.GT.AND P0, PT, R0, 0x70, P2 ;  /* 0x000000700000780c */ /* 0x000fe40001704270 */
[----:B0-----:R-:W-:Y:S01]  /*a9a0*/  @P3 MOV R6, R12 ;  /* 0x0000000c00063202 */ /* 0x001fe20000000f00 */
[----:B------:R-:W-:-:S05]  /*a9b0*/  @P3 IMAD.MOV.U32 R7, RZ, RZ, R13 ;  /* 0x000000ffff073224 */ /* 0x000fca00078e000d */
[----:B------:R0:W-:Y:S01]  /*a9c0*/  @P3 STG.E.U16 desc[UR36][R6.64+0xd2], R79 ;  /* 0x0000d24f06003986 */ /* 0x0001e2000c101524 */
[C---:B------:R-:W-:Y:S02]  /*a9d0*/  ISETP.GT.AND P3, PT, R0.reuse, 0x78, P1 ;  /* 0x000000780000780c */ /* 0x040fe40000f64270 */
[C---:B------:R-:W-:Y:S01]  /*a9e0*/  ISETP.GT.AND P1, PT, R0.reuse, 0x79, P1 ;  /* 0x000000790000780c */ /* 0x040fe20000f24270 */
[----:B------:R-:W-:Y:S01]  /*a9f0*/  @P4 STG.E.U16 desc[UR36][R4.64+0xe0], R80 ;  /* 0x0000e05004004986 */ /* 0x000fe2000c101524 */
[----:B------:R-:W-:-:S03]  /*aa00*/  ISETP.GT.AND P4, PT, R0, 0x71, P2 ;  /* 0x000000710000780c */ /* 0x000fc60001784270 */
[----:B------:R-:W-:Y:S01]  /*aa10*/  @P5 STG.E.U16 desc[UR36][R4.64+0xe2], R81 ;  /* 0x0000e25104005986 */ /* 0x000fe2000c101524 */
[C---:B------:R-:W-:Y:S02]  /*aa20*/  ISETP.GT.AND P5, PT, R0.reuse, 0x78, P2 ;  /* 0x000000780000780c */ /* 0x040fe400017a4270 */
[----:B------:R-:W-:Y:S01]  /*aa30*/  ISETP.GT.AND P2, PT, R0, 0x79, P2 ;  /* 0x000000790000780c */ /* 0x000fe20001744270 */
[----:B0-----:R-:W-:Y:S02]  /*aa40*/  @P0 IMAD.MOV.U32 R6, RZ, RZ, R12 ;  /* 0x000000ffff060224 */ /* 0x001fe400078e000c */
[----:B------:R-:W-:-:S05]  /*aa50*/  @P0 IMAD.MOV.U32 R7, RZ, RZ, R13 ;  /* 0x000000ffff070224 */ /* 0x000fca00078e000d */
[----:B------:R0:W-:Y:S02]  /*aa60*/  @P0 STG.E.U16 desc[UR36][R6.64+0xe0], R82 ;  /* 0x0000e05206000986 */ /* 0x0001e4000c101524 */
[----:B0-----:R-:W-:Y:S02]  /*aa70*/  @P4 IMAD.MOV.U32 R6, RZ, RZ, R12 ;  /* 0x000000ffff064224 */ /* 0x001fe400078e000c */
[----:B------:R-:W-:-:S05]  /*aa80*/  @P4 IMAD.MOV.U32 R7, RZ, RZ, R13 ;  /* 0x000000ffff074224 */ /* 0x000fca00078e000d */
[----:B------:R-:W-:Y:S04]  /*aa90*/  @P4 STG.E.U16 desc[UR36][R6.64+0xe2], R83 ;  /* 0x0000e25306004986 */ /* 0x000fe8000c101524 */
[----:B------:R-:W-:Y:S04]  /*aaa0*/  @P3 STG.E.U16 desc[UR36][R4.64+0xf0], R84 ;  /* 0x0000f05404003986 */ /* 0x000fe8000c101524 */
[----:B------:R0:W-:Y:S02]  /*aab0*/  @P1 STG.E.U16 desc[UR36][R4.64+0xf2], R85 ;  /* 0x0000f25504001986 */ /* 0x0001e4000c101524 */
[----:B0-----:R-:W-:-:S02]  /*aac0*/  @P5 IMAD.MOV.U32 R4, RZ, RZ, R12 ;  /* 0x000000ffff045224 */ /* 0x001fc400078e000c */
[----:B------:R-:W-:-:S05]  /*aad0*/  @P5 IMAD.MOV.U32 R5, RZ, RZ, R13 ;  /* 0x000000ffff055224 */ /* 0x000fca00078e000d */
[----:B------:R0:W-:Y:S04]  /*aae0*/  @P5 STG.E.U16 desc[UR36][R4.64+0xf0], R86 ;  /* 0x0000f05604005986 */ /* 0x0001e8000c101524 */
[----:B------:R0:W-:Y:S02]  /*aaf0*/  @P2 STG.E.U16 desc[UR36][R12.64+0xf2], R87 ;  /* 0x0000f2570c002986 */ /* 0x0001e4000c101524 */
.L_x_280:
[----:B------:R-:W-:Y:S05]  /*ab00*/  BSYNC B0 ;  /* 0x0000000000007941 */ /* 0x000fea0003800000 */
.L_x_28:
[----:B------:R-:W-:Y:S01]  /*ab10*/  ULDC UR4, c[0x0][0xc] ;  /* 0x0000030000047ab9 */ /* 0x000fe20000000800 */
[----:B------:R-:W-:Y:S01]  /*ab20*/  ULDC UR5, c[0x0][0x10] ;  /* 0x0000040000057ab9 */ /* 0x000fe20000000800 */
[----:B0-----:R-:W0:Y:S01]  /*ab30*/  LDC R3, c[0x0][0x14] ;  /* 0x00000500ff037b82 */ /* 0x001e220000000800 */
[----:B------:R-:W-:Y:S01]  /*ab40*/  UIMAD.WIDE.U32 UR4, UR4, UR5, URZ ;  /* 0x00000005040472a5 */ /* 0x000fe2000f8e003f */
[----:B------:R-:W-:Y:S01]  /*ab50*/  PRMT R0, RZ, 0x7610, R0 ;  /* 0x00007610ff007816 */ /* 0x000fe20000000000 */
[----:B------:R-:W-:Y:S01]  /*ab60*/  IMAD.MOV.U32 R23, RZ, RZ, -0x1 ;  /* 0xffffffffff177424 */ /* 0x000fe200078e00ff */
[----:B------:R-:W-:-:S03]  /*ab70*/  MOV R153, 0xffffffff ;  /* 0xffffffff00997802 */ /* 0x000fc60000000f00 */
[----:B0-----:R-:W-:-:S04]  /*ab80*/  IMAD.WIDE.U32 R16, R3, UR4, R16 ;  /* 0x0000000403107c25 */ /* 0x001fc8000f8e0010 */
[----:B------:R-:W-:Y:S01]  /*ab90*/  IMAD R3, R3, UR5, RZ ;  /* 0x0000000503037c24 */ /* 0x000fe2000f8e02ff */
[----:B------:R-:W-:Y:S02]  /*aba0*/  ULDC.64 UR4, c[0x0][0x650] ;  /* 0x0001940000047ab9 */ /* 0x000fe40000000a00 */
[----:B------:R-:W-:Y:S01]  /*abb0*/  ISETP.GE.U32.AND P0, PT, R16, UR4, PT ;  /* 0x0000000410007c0c */ /* 0x000fe2000bf06070 */
[----:B------:R-:W-:-:S05]  /*abc0*/  IMAD.IADD R17, R17, 0x1, R3 ;  /* 0x0000000111117824 */ /* 0x000fca00078e0203 */
[----:B------:R-:W-:-:S13]  /*abd0*/  ISETP.GE.U32.AND.EX P0, PT, R17, UR5, PT, P0 ;  /* 0x0000000511007c0c */ /* 0x000fda000bf06100 */
[----:B------:R-:W-:Y:S05]  /*abe0*/  @P0 BRA `(.L_x_281) ;  /* 0x0000000400640947 */ /* 0x000fea0003800000 */
[----:B------:R-:W0:Y:S01]  /*abf0*/  S2R R12, SR_CTAID.X ;  /* 0x00000000000c7919 */ /* 0x000e220000002500 */
[----:B-12---:R-:W1:Y:S01]  /*ac00*/  LDC.64 R10, c[0x0][0x628] ;  /* 0x00018a00ff0a7b82 */ /* 0x006e620000000a00 */
[----:B------:R-:W-:Y:S01]  /*ac10*/  ULDC UR4, c[0x0][0x150] ;  /* 0x0000540000047ab9 */ /* 0x000fe20000000800 */
[----:B------:R-:W-:Y:S01]  /*ac20*/  IMAD.MOV.U32 R8, RZ, RZ, R16 ;  /* 0x000000ffff087224 */ /* 0x000fe200078e0010 */
[----:B------:R-:W2:Y:S01]  /*ac30*/  S2R R24, SR_CTAID.Y ;  /* 0x0000000000187919 */ /* 0x000ea20000002600 */
[----:B------:R-:W-:-:S04]  /*ac40*/  IMAD.MOV.U32 R9, RZ, RZ, R17 ;  /* 0x000000ffff097224 */ /* 0x000fc800078e0011 */
[----:B------:R-:W2:Y:S08]  /*ac50*/  LDC R21, c[0x0][0x144] ;  /* 0x00005100ff157b82 */ /* 0x000eb00000000800 */
[----:B------:R-:W2:Y:S08]  /*ac60*/  LDC R0, c[0x0][0x630] ;  /* 0x00018c00ff007b82 */ /* 0x000eb00000000800 */
[----:B------:R-:W2:Y:S01]  /*ac70*/  LDC.64 R14, c[0x0][0x620] ;  /* 0x00018800ff0e7b82 */ /* 0x000ea20000000a00 */
[----:B-1----:R-:W-:-:S04]  /*ac80*/  ISETP.NE.U32.AND P0, PT, R10, RZ, PT ;  /* 0x000000ff0a00720c */ /* 0x002fc80003f05070 */
[----:B------:R-:W-:Y:S02]  /*ac90*/  ISETP.NE.AND.EX P0, PT, R11, RZ, PT, P0 ;  /* 0x000000ff0b00720c */ /* 0x000fe40003f05300 */
[----:B0-----:R-:W-:-:S05]  /*aca0*/  I2FP.F32.U32 R3, R12 ;  /* 0x0000000c00037245 */ /* 0x001fca0000201000 */
[----:B------:R-:W-:-:S04]  /*acb0*/  FMUL R3, R3, UR4 ;  /* 0x0000000403037c20 */ /* 0x000fc80008400000 */
[----:B------:R0:W1:Y:S02]  /*acc0*/  F2I.U32.TRUNC.NTZ R20, R3 ;  /* 0x0000000300147305 */ /* 0x000064000020f000 */
[----:B------:R-:W-:Y:S05]  /*acd0*/  @!P0 BRA `(.L_x_282) ;  /* 0x0000000000288947 */ /* 0x000fea0003800000 */
[----:B0-----:R-:W0:Y:S02]  /*ace0*/  LDC R3, c[0x0][0x634] ;  /* 0x00018d00ff037b82 */ /* 0x001e240000000800 */
        /* <DEDUP_REMOVED lines=9> */
.L_x_282:
[----:B------:R-:W3:Y:S01]  /*ad80*/  LDC.64 R28, c[0x0][0x640] ;  /* 0x00019000ff1c7b82 */ /* 0x000ee20000000a00 */
[-CC-:B--2---:R-:W-:Y:S01]  /*ad90*/  SHF.R.U64 R23, R8, R0.reuse, R9.reuse ;  /* 0x0000000008177219 */ /* 0x184fe20000001209 */
[----:B-1----:R-:W-:Y:S01]  /*ada0*/  IMAD.MOV R20, RZ, RZ, -R20 ;  /* 0x000000ffff147224 */ /* 0x002fe200078e0a14 */
[----:B------:R-:W-:Y:S01]  /*adb0*/  SHF.R.U32.HI R0, RZ, R0, R9 ;  /* 0x00000000ff007219 */ /* 0x000fe20000011609 */
[----:B------:R-:W-:Y:S01]  /*adc0*/  ULDC UR4, c[0x0][0x154] ;  /* 0x0000550000047ab9 */ /* 0x000fe20000000800 */
[----:B0-----:R-:W-:Y:S01]  /*add0*/  IADD3 R3, P0, RZ, -R23, RZ ;  /* 0x80000017ff037210 */ /* 0x001fe20007f1e0ff */
[----:B------:R-:W-:Y:S02]  /*ade0*/  IMAD R21, R21, R20, R12 ;  /* 0x0000001415157224 */ /* 0x000fe400078e020c */
[----:B------:R-:W0:Y:S01]  /*adf0*/  LDC R6, c[0x0][0x618] ;  /* 0x00018600ff067b82 */ /* 0x000e220000000800 */
[----:B------:R-:W-:Y:S02]  /*ae00*/  IMAD.MOV.U32 R7, RZ, RZ, 0x1 ;  /* 0x00000001ff077424 */ /* 0x000fe400078e00ff */
[----:B------:R-:W-:-:S04]  /*ae10*/  IMAD.X R5, RZ, RZ, ~R0, P0 ;  /* 0x000000ffff057224 */ /* 0x000fc800000e0e00 */
[-C--:B------:R-:W-:Y:S01]  /*ae20*/  IMAD R0, R5, R14.reuse, RZ ;  /* 0x0000000e05007224 */ /* 0x080fe200078e02ff */
[----:B------:R-:W1:Y:S01]  /*ae30*/  LDC R8, c[0x0][0x608] ;  /* 0x00018200ff087b82 */ /* 0x000e620000000800 */
[----:B------:R-:W-:-:S04]  /*ae40*/  IMAD.WIDE.U32 R4, R3, R14, R16 ;  /* 0x0000000e03047225 */ /* 0x000fc800078e0010 */
[----:B------:R-:W-:Y:S01]  /*ae50*/  IMAD R3, R3, R15, R0 ;  /* 0x0000000f03037224 */ /* 0x000fe200078e0200 */
[----:B------:R-:W-:Y:S02]  /*ae60*/  I2FP.F32.U32 R0, R24 ;  /* 0x0000001800007245 */ /* 0x000fe40000201000 */
[----:B------:R-:W2:Y:S01]  /*ae70*/  LDC R26, c[0x0][0x658] ;  /* 0x00019600ff1a7b82 */ /* 0x000ea20000000800 */
[----:B---3--:R-:W-:Y:S02]  /*ae80*/  ISETP.NE.U32.AND P0, PT, R28, RZ, PT ;  /* 0x000000ff1c00720c */ /* 0x008fe40003f05070 */
[----:B------:R-:W-:Y:S01]  /*ae90*/  IADD3 R3, R5, R3, RZ ;  /* 0x0000000305037210 */ /* 0x000fe20007ffe0ff */
[----:B------:R-:W-:Y:S01]  /*aea0*/  FMUL R0, R0, UR4 ;  /* 0x0000000400007c20 */ /* 0x000fe20008400000 */
[----:B------:R-:W-:Y:S01]  /*aeb0*/  ISETP.NE.AND.EX P0, PT, R29, RZ, PT, P0 ;  /* 0x000000ff1d00720c */ /* 0x000fe20003f05300 */
[----:B------:R-:W-:Y:S02]  /*aec0*/  IMAD.MOV.U32 R5, RZ, RZ, -0x1 ;  /* 0xffffffffff057424 */ /* 0x000fe400078e00ff */
[----:B------:R-:W3:Y:S01]  /*aed0*/  LDC R15, c[0x0][0x148] ;  /* 0x00005200ff0f7b82 */ /* 0x000ee20000000800 */
[-CC-:B0-----:R-:W-:Y:S01]  /*aee0*/  SHF.R.U64 R12, R4, R6.reuse, R3.reuse ;  /* 0x00000006040c7219 */ /* 0x181fe20000001203 */
[----:B------:R0:W0:Y:S01]  /*aef0*/  F2I.U32.TRUNC.NTZ R13, R0 ;  /* 0x00000000000d7305 */ /* 0x000022000020f000 */
[----:B------:R-:W-:-:S05]  /*af00*/  SHF.R.U32.HI R3, RZ, R6, R3 ;  /* 0x00000006ff037219 */ /* 0x000fca0000011603 */
[----:B------:R-:W0:Y:S01]  /*af10*/  LDC R20, c[0x0][0x600] ;  /* 0x00018000ff147b82 */ /* 0x000e220000000800 */
[-CC-:B-1----:R-:W-:Y:S02]  /*af20*/  SHF.R.U64 R10, R12, R8.reuse, R3.reuse ;  /* 0x000000080c0a7219 */ /* 0x182fe40000001203 */
[----:B------:R-:W-:-:S05]  /*af30*/  SHF.R.U32.HI R3, RZ, R8, R3 ;  /* 0x00000008ff037219 */ /* 0x000fca0000011603 */
[----:B------:R-:W1:Y:S01]  /*af40*/  LDC R27, c[0x0][0x648] ;  /* 0x00019200ff1b7b82 */ /* 0x000e620000000800 */
[-C--:B--2---:R-:W-:Y:S02]  /*af50*/  SHF.L.U32 R4, R5, R26.reuse, RZ ;  /* 0x0000001a05047219 */ /* 0x084fe400000006ff */
[--C-:B------:R-:W-:Y:S02]  /*af60*/  SHF.R.U64 R14, R10, R26, R3.reuse ;  /* 0x0000001a0a0e7219 */ /* 0x100fe40000001203 */
[----:B------:R-:W-:Y:S02]  /*af70*/  LOP3.LUT R25, RZ, R4, RZ, 0x33, !PT ;  /* 0x00000004ff197212 */ /* 0x000fe400078e33ff */
[-C--:B------:R-:W-:Y:S01]  /*af80*/  SHF.R.U32.HI R5, RZ, R26.reuse, R3 ;  /* 0x0000001aff057219 */ /* 0x080fe20000011603 */
[----:B------:R-:W2:Y:S01]  /*af90*/  LDC R30, c[0x0][0x638] ;  /* 0x00018e00ff1e7b82 */ /* 0x000ea20000000800 */
[----:B------:R-:W-:Y:S01]  /*afa0*/  SHF.L.U32 R152, R7, R26, RZ ;  /* 0x0000001a07987219 */ /* 0x000fe200000006ff */
[----:B------:R-:W-:-:S06]  /*afb0*/  IMAD.MOV.U32 R4, RZ, RZ, R14 ;  /* 0x000000ffff047224 */ /* 0x000fcc00078e000e */
[----:B------:R-:W0:Y:S01]  /*afc0*/  LDC R31, c[0x0][0x610] ;  /* 0x00018400ff1f7b82 */ /* 0x000e220000000800 */
[----:B------:R-:W-:Y:S05]  /*afd0*/  @!P0 BRA `(.L_x_283) ;  /* 0x0000000000288947 */ /* 0x000fea0003800000 */
[----:B------:R-:W4:Y:S02]  /*afe0*/  LDC R3, c[0x0][0x64c] ;  /* 0x00019300ff037b82 */ /* 0x000f240000000800 */
[----:B----4-:R-:W-:-:S05]  /*aff0*/  IADD3 R3, P0, R14, R3, RZ ;  /* 0x000000030e037210 */ /* 0x010fca0007f1e0ff */
        /* <DEDUP_REMOVED lines=8> */
.L_x_283:
[----:B------:R-:W-:Y:S01]  /*b080*/  ISETP.NE.AND P0, PT, R2, 0x1, PT ;  /* 0x000000010200780c */ /* 0x000fe20003f05270 */
[----:B0-----:R-:W-:Y:S01]  /*b090*/  VIADD R7, R20, 0xffffffff ;  /* 0xffffffff14077836 */ /* 0x001fe20000000000 */
[----:B-1----:R-:W-:Y:S01]  /*b0a0*/  SHF.R.U64 R0, R4, R27, R5 ;  /* 0x0000001b04007219 */ /* 0x002fe20000001205 */
[----:B------:R-:W-:Y:S01]  /*b0b0*/  IMAD.MOV R13, RZ, RZ, -R13 ;  /* 0x000000ffff0d7224 */ /* 0x000fe200078e0a0d */
[----:B------:R-:W-:Y:S01]  /*b0c0*/  LOP3.LUT R5, R10, R25, RZ, 0xc0, !PT ;  /* 0x000000190a057212 */ /* 0x000fe200078ec0ff */
[----:B------:R-:W-:Y:S01]  /*b0d0*/  IMAD.MOV.U32 R4, RZ, RZ, 0x1 ;  /* 0x00000001ff047424 */ /* 0x000fe200078e00ff */
[----:B------:R-:W-:-:S03]  /*b0e0*/  IADD3 R3, -R0, RZ, RZ ;  /* 0x000000ff00037210 */ /* 0x000fc60007ffe1ff */
[----:B------:R-:W-:Y:S01]  /*b0f0*/  IMAD R152, R152, R0, R5 ;  /* 0x0000000098987224 */ /* 0x000fe200078e0205 */
[----:B------:R-:W-:Y:S01]  /*b100*/  LOP3.LUT R5, R12, R7, RZ, 0xc0, !PT ;  /* 0x000000070c057212 */ /* 0x000fe200078ec0ff */
[----:B--2---:R-:W-:Y:S02]  /*b110*/  IMAD R0, R3, R30, R14 ;  /* 0x0000001e03007224 */ /* 0x004fe400078e020e */
[----:B---3--:R-:W-:Y:S02]  /*b120*/  @P0 IMAD R21, R15, R13, R24 ;  /* 0x0000000d0f150224 */ /* 0x008fe400078e0218 */
[----:B------:R-:W-:Y:S01]  /*b130*/  IMAD R3, R0, R20, R5 ;  /* 0x0000001400037224 */ /* 0x000fe200078e0205 */
[----:B------:R-:W-:Y:S01]  /*b140*/  PRMT R0, R4, 0x7610, R0 ;  /* 0x0000761004007816 */ /* 0x000fe20000000000 */
[----:B------:R-:W-:-:S05]  /*b150*/  IMAD R152, R152, R31, R21 ;  /* 0x0000001f98987224 */ /* 0x000fca00078e0215 */
[----:B------:R-:W-:Y:S02]  /*b160*/  SEL R153, R3, R152, !P0 ;  /* 0x0000009803997207 */ /* 0x000fe40004000000 */
[----:B------:R-:W-:-:S07]  /*b170*/  SEL R152, R152, R3, !P0 ;  /* 0x0000000398987207 */ /* 0x000fce0004000000 */
.L_x_281:
[----:B------:R-:W-:-:S13]  /*b180*/  LOP3.LUT P0, RZ, R0, 0xff, RZ, 0xc0, !PT ;  /* 0x000000ff00ff7812 */ /* 0x000fda000780c0ff */
[----:B------:R-:W-:Y:S05]  /*b190*/  @P0 BRA `(.L_x_284) ;  /* 0xffffff5c00540947 */ /* 0x000fea000383ffff */
[----:B------:R-:W-:Y:S05]  /*b1a0*/  EXIT ;  /* 0x000000000000794d */ /* 0x000fea0003800000 */
.L_x_3:
[----:B0-----:R-:W-:Y:S01]  /*b1b0*/  ULDC.64 UR4, c[0x0][0x650] ;  /* 0x0001940000047ab9 */ /* 0x001fe20000000a00 */
[----:B------:R-:W-:Y:S01]  /*b1c0*/  PRMT R6, RZ, 0x7610, R6 ;  /* 0x00007610ff067816 */ /* 0x000fe20000000006 */
[----:B------:R-:W-:Y:S01]  /*b1d0*/  IMAD.MOV.U32 R7, RZ, RZ, -0x1 ;  /* 0xffffffffff077424 */ /* 0x000fe200078e00ff */
[----:B------:R-:W-:Y:S01]  /*b1e0*/  ISETP.GE.U32.AND P0, PT, R16, UR4, PT ;  /* 0x0000000410007c0c */ /* 0x000fe2000bf06070 */
[----:B------:R-:W-:Y:S02]  /*b1f0*/  IMAD.MOV.U32 R9, RZ, RZ, -0x1 ;  /* 0xffffffffff097424 */ /* 0x000fe400078e00ff */
[----:B------:R-:W-:Y:S01]  /*b200*/  IMAD.MOV.U32 R8, RZ, RZ, -0x1 ;  /* 0xffffffffff087424 */ /* 0x000fe200078e00ff */
        /* <DEDUP_REMOVED lines=15> */
[----:B------:R-:W-:Y:S01]  /*b300*/  IMAD.WIDE.U32 R6, R11, R12, RZ ;  /* 0x0000000c0b067225 */ /* 0x000fe200078e00ff */
[----:B------:R-:W-:-:S03]  /*b310*/  MOV R10, R9 ;  /* 0x00000009000a7202 */ /* 0x000fc60000000f00 */
[----:B------:R-:W-:Y:S01]  /*b320*/  IMAD.X R11, RZ, RZ, RZ, P0 ;  /* 0x000000ffff0b7224 */ /* 0x000fe200000e06ff */
[----:B------:R-:W-:-:S05]  /*b330*/  IADD3 RZ, P0, R7, R8, RZ ;  /* 0x0000000807ff7210 */ /* 0x000fca0007f1e0ff */
[----:B------:R-:W-:-:S08]  /*b340*/  IMAD.WIDE.U32.X R10, R15, R13, R10, P0 ;  /* 0x0000000d0f0a7225 */ /* 0x000fd000000e040a */
.L_x_286:
[--C-:B------:R-:W-:Y:S01]  /*b350*/  SHF.R.U64 R12, R10, R14, R11.reuse ;  /* 0x0000000e0a0c7219 */ /* 0x100fe2000000120b */
[----:B------:R-:W0:Y:S01]  /*b360*/  LDC R22, c[0x0][0x618] ;  /* 0x00018600ff167b82 */ /* 0x000e220000000800 */
[----:B------:R-:W-:Y:S01]  /*b370*/  I2FP.F32.U32 R6, R4 ;  /* 0x0000000400067245 */ /* 0x000fe20000201000 */
[----:B------:R-:W-:Y:S01]  /*b380*/  ULDC UR4, c[0x0][0x150] ;  /* 0x0000540000047ab9 */ /* 0x000fe20000000800 */
[----:B------:R-:W-:Y:S02]  /*b390*/  SHF.R.U32.HI R5, RZ, R14, R11 ;  /* 0x0000000eff057219 */ /* 0x000fe4000001160b */
[----:B------:R-:W-:Y:S01]  /*b3a0*/  IADD3 R9, P0, RZ, -R12, RZ ;  /* 0x8000000cff097210 */ /* 0x000fe20007f1e0ff */
[----:B------:R-:W-:Y:S01]  /*b3b0*/  FMUL R11, R6, UR4 ;  /* 0x00000004060b7c20 */ /* 0x000fe20008400000 */
[----:B------:R-:W-:Y:S01]  /*b3c0*/  ULDC UR4, c[0x0][0x154] ;  /* 0x0000550000047ab9 */ /* 0x000fe20000000800 */
[----:B------:R-:W1:Y:S02]  /*b3d0*/  LDC.64 R24, c[0x0][0x640] ;  /* 0x00019000ff187b82 */ /* 0x000e640000000a00 */
[----:B------:R-:W-:-:S02]  /*b3e0*/  IMAD.X R5, RZ, RZ, ~R5, P0 ;  /* 0x000000ffff057224 */ /* 0x000fc400000e0e05 */
[----:B------:R-:W2:Y:S01]  /*b3f0*/  F2I.U32.TRUNC.NTZ R11, R11 ;  /* 0x0000000b000b7305 */ /* 0x000ea2000020f000 */
[----:B------:R-:W-:-:S03]  /*b400*/  IMAD.WIDE.U32 R6, R9, R20, R16 ;  /* 0x0000001409067225 */ /* 0x000fc600078e0010 */
[----:B------:R-:W3:Y:S01]  /*b410*/  LDC R13, c[0x0][0x144] ;  /* 0x00005100ff0d7b82 */ /* 0x000ee20000000800 */
[----:B------:R-:W-:-:S04]  /*b420*/  IMAD R8, R5, R20, RZ ;  /* 0x0000001405087224 */ /* 0x000fc800078e02ff */
[----:B------:R-:W-:Y:S02]  /*b430*/  IMAD R5, R9, R21, R8 ;  /* 0x0000001509057224 */ /* 0x000fe400078e0208 */
[----:B------:R-:W-:Y:S01]  /*b440*/  IMAD.MOV.U32 R8, RZ, RZ, -0x1 ;  /* 0xffffffffff087424 */ /* 0x000fe200078e00ff */
[----:B------:R-:W4:Y:S01]  /*b450*/  LDC R14, c[0x0][0x608] ;  /* 0x00018200ff0e7b82 */ /* 0x000f220000000800 */
[----:B------:R-:W-:Y:S01]  /*b460*/  IMAD.IADD R5, R7, 0x1, R5 ;  /* 0x0000000107057824 */ /* 0x000fe200078e0205 */
[----:B------:R-:W-:-:S04]  /*b470*/  I2FP.F32.U32 R7, R3 ;  /* 0x0000000300077245 */ /* 0x000fc80000201000 */
[-C--:B0-----:R-:W-:Y:S01]  /*b480*/  SHF.R.U64 R10, R6, R22.reuse, R5 ;  /* 0x00000016060a7219 */ /* 0x081fe20000001205 */
[----:B--2---:R-:W-:Y:S01]  /*b490*/  IMAD.MOV R6, RZ, RZ, -R11 ;  /* 0x000000ffff067224 */ /* 0x004fe200078e0a0b */
[----:B------:R-:W0:Y:S01]  /*b4a0*/  LDC R9, c[0x0][0x658] ;  /* 0x00019600ff097b82 */ /* 0x000e220000000800 */
[----:B-1----:R-:W-:Y:S01]  /*b4b0*/  ISETP.NE.U32.AND P0, PT, R24, RZ, PT ;  /* 0x000000ff1800720c */ /* 0x002fe20003f05070 */
[----:B------:R-:W-:Y:S01]  /*b4c0*/  FMUL R7, R7, UR4 ;  /* 0x0000000407077c20 */ /* 0x000fe20008400000 */
[----:B------:R-:W-:Y:S02]  /*b4d0*/  SHF.R.U32.HI R5, RZ, R22, R5 ;  /* 0x00000016ff057219 */ /* 0x000fe40000011605 */
[----:B------:R-:W-:-:S03]  /*b4e0*/  ISETP.NE.AND.EX P0, PT, R25, RZ, PT, P0 ;  /* 0x000000ff1900720c */ /* 0x000fc60003f05300 */
[----:B------:R-:W1:Y:S01]  /*b4f0*/  LDC R20, c[0x0][0x148] ;  /* 0x00005200ff147b82 */ /* 0x000e620000000800 */
[----:B---3--:R-:W-:Y:S02]  /*b500*/  IMAD R23, R13, R6, R4 ;  /* 0x000000060d177224 */ /* 0x008fe400078e0204 */
[----:B------:R-:W-:-:S05]  /*b510*/  IMAD.MOV.U32 R6, RZ, RZ, 0x1 ;  /* 0x00000001ff067424 */ /* 0x000fca00078e00ff */
[----:B------:R-:W2:Y:S01]  /*b520*/  LDC R21, c[0x0][0x600] ;  /* 0x00018000ff157b82 */ /* 0x000ea20000000800 */
[-CC-:B----4-:R-:W-:Y:S02]  /*b530*/  SHF.R.U64 R13, R10, R14.reuse, R5.reuse ;  /* 0x0000000e0a0d7219 */ /* 0x190fe40000001205 */
[----:B------:R-:W-:Y:S02]  /*b540*/  SHF.R.U32.HI R4, RZ, R14, R5 ;  /* 0x0000000eff047219 */ /* 0x000fe40000011605 */
[----:B------:R3:W4:Y:S03]  /*b550*/  F2I.U32.TRUNC.NTZ R14, R7 ;  /* 0x00000007000e7305 */ /* 0x000726000020f000 */
[----:B------:R-:W1:Y:S01]  /*b560*/  LDC R26, c[0x0][0x648] ;  /* 0x00019200ff1a7b82 */ /* 0x000e620000000800 */
[-C--:B0-----:R-:W-:Y:S02]  /*b570*/  SHF.R.U64 R15, R13, R9.reuse, R4 ;  /* 0x000000090d0f7219 */ /* 0x081fe40000001204 */
[----:B------:R-:W-:-:S02]  /*b580*/  SHF.L.U32 R8, R8, R9, RZ ;  /* 0x0000000908087219 */ /* 0x000fc400000006ff */
[-C--:B------:R-:W-:Y:S01]  /*b590*/  SHF.R.U32.HI R5, RZ, R9.reuse, R4 ;  /* 0x00000009ff057219 */ /* 0x080fe20000011604 */
[----:B------:R-:W-:Y:S01]  /*b5a0*/  IMAD.MOV.U32 R4, RZ, RZ, R15 ;  /* 0x000000ffff047224 */ /* 0x000fe200078e000f */
[----:B------:R-:W-:Y:S01]  /*b5b0*/  SHF.L.U32 R22, R6, R9, RZ ;  /* 0x0000000906167219 */ /* 0x000fe200000006ff */
[----:B------:R-:W0:Y:S01]  /*b5c0*/  LDC R27, c[0x0][0x638] ;  /* 0x00018e00ff1b7b82 */ /* 0x000e220000000800 */
[----:B------:R-:W-:-:S07]  /*b5d0*/  LOP3.LUT R28, RZ, R8, RZ, 0x33, !PT ;  /* 0x00000008ff1c7212 */ /* 0x000fce00078e33ff */
[----:B------:R-:W0:Y:S01]  /*b5e0*/  LDC R29, c[0x0][0x610] ;  /* 0x00018400ff1d7b82 */ /* 0x000e220000000800 */
[----:B---34-:R-:W-:Y:S05]  /*b5f0*/  @!P0 BRA `(.L_x_287) ;  /* 0x0000000000288947 */ /* 0x018fea0003800000 */
[----:B------:R-:W3:Y:S02]  /*b600*/  LDC R4, c[0x0][0x64c] ;  /* 0x00019300ff047b82 */ /* 0x000ee40000000800 */
[----:B---3--:R-:W-:-:S05]  /*b610*/  IADD3 R9, P0, R15, R4, RZ ;  /* 0x000000040f097210 */ /* 0x008fca0007f1e0ff */
        /* <DEDUP_REMOVED lines=8> */
.L_x_287:
[----:B------:R-:W-:Y:S01]  /*b6a0*/  ISETP.NE.AND P0, PT, R2, 0x1, PT ;  /* 0x000000010200780c */ /* 0x000fe20003f05270 */
[----:B--2---:R-:W-:Y:S01]  /*b6b0*/  VIADD R7, R21, 0xffffffff ;  /* 0xffffffff15077836 */ /* 0x004fe20000000000 */
[----:B-1----:R-:W-:Y:S01]  /*b6c0*/  SHF.R.U64 R5, R4, R26, R5 ;  /* 0x0000001a04057219 */ /* 0x002fe20000001205 */
[----:B------:R-:W-:Y:S01]  /*b6d0*/  IMAD.MOV R14, RZ, RZ, -R14 ;  /* 0x000000ffff0e7224 */ /* 0x000fe200078e0a0e */
[----:B------:R-:W-:Y:S01]  /*b6e0*/  LOP3.LUT R4, R13, R28, RZ, 0xc0, !PT ;  /* 0x0000001c0d047212 */ /* 0x000fe200078ec0ff */
[----:B------:R-:W-:Y:S01]  /*b6f0*/  IMAD.MOV.U32 R8, RZ, RZ, R12 ;  /* 0x000000ffff087224 */ /* 0x000fe200078e000c */
[----:B------:R-:W-:Y:S01]  /*b700*/  LOP3.LUT R10, R10, R7, RZ, 0xc0, !PT ;  /* 0x000000070a0a7212 */ /* 0x000fe200078ec0ff */
[----:B------:R-:W-:Y:S02]  /*b710*/  IMAD.MOV R6, RZ, RZ, -R5 ;  /* 0x000000ffff067224 */ /* 0x000fe400078e0a05 */
[----:B------:R-:W-:-:S04]  /*b720*/  IMAD R4, R22, R5, R4 ;  /* 0x0000000516047224 */ /* 0x000fc800078e0204 */
[----:B------:R-:W-:Y:S02]  /*b730*/  @P0 IMAD R23, R20, R14, R3 ;  /* 0x0000000e14170224 */ /* 0x000fe400078e0203 */
[----:B0-----:R-:W-:Y:S02]  /*b740*/  IMAD R3, R6, R27, R15 ;  /* 0x0000001b06037224 */ /* 0x001fe400078e020f */
[----:B------:R-:W-:Y:S02]  /*b750*/  IMAD R7, R4, R29, R23 ;  /* 0x0000001d04077224 */ /* 0x000fe400078e0217 */
[----:B------:R-:W-:Y:S02]  /*b760*/  IMAD R4, R3, R21, R10 ;  /* 0x0000001503047224 */ /* 0x000fe400078e020a */
[----:B------:R-:W-:-:S03]  /*b770*/  IMAD.MOV.U32 R6, RZ, RZ, 0x1 ;  /* 0x00000001ff067424 */ /* 0x000fc600078e00ff */
[----:B------:R-:W-:Y:S02]  /*b780*/  SEL R9, R4, R7, !P0 ;  /* 0x0000000704097207 */ /* 0x000fe40004000000 */
[----:B------:R-:W-:-:S07]  /*b790*/  SEL R7, R7, R4, !P0 ;  /* 0x0000000407077207 */ /* 0x000fce0004000000 */
.L_x_285:
[----:B------:R-:W-:-:S08]  /*b7a0*/  NOP ;  /* 0x0000000000007918 */ /* 0x000fd00000000000 */
[----:B------:R-:W0:-:S00]  /*b7b0*/  USETMAXREG.DEALLOC.CTAPOOL 0x28 ;  /* 0x00000028000079c8 */ /* 0x000e0000080e0500 */
[----:B0-----:R-:W-:-:S13]  /*b7c0*/  ISETP.NE.AND P0, PT, R0, RZ, PT ;  /* 0x000000ff0000720c */ /* 0x001fda0003f05270 */
[----:B------:R-:W-:Y:S05]  /*b7d0*/  @P0 EXIT ;  /* 0x000000000000094d */ /* 0x000fea0003800000 */
[----:B------:R-:W-:Y:S01]  /*b7e0*/  LOP3.LUT P0, RZ, R6, 0xff, RZ, 0xc0, !PT ;  /* 0x000000ff06ff7812 */ /* 0x000fe2000780c0ff */
[----:B------:R-:W-:Y:S02]  /*b7f0*/  IMAD.MOV.U32 R3, RZ, RZ, 0x1 ;  /* 0x00000001ff037424 */ /* 0x000fe400078e00ff */
[----:B------:R-:W-:-:S10]  /*b800*/  IMAD.MOV.U32 R0, RZ, RZ, RZ ;  /* 0x000000ffff007224 */ /* 0x000fd400078e00ff */
[----:B------:R-:W-:Y:S05]  /*b810*/  @!P0 BRA `(.L_x_288) ;  /* 0x0000000c00648947 */ /* 0x000fea0003800000 */
[----:B------:R-:W0:Y:S01]  /*b820*/  LDC R0, c[0x0][0x28c] ;  /* 0x0000a300ff007b82 */ /* 0x000e220000000800 */
[----:B------:R-:W-:Y:S01]  /*b830*/  ULDC UR5, c[0x0][0x658] ;  /* 0x0001960000057ab9 */ /* 0x000fe20000000800 */
[----:B------:R-:W-:Y:S01]  /*b840*/  UMOV UR7, 0xffffffff ;  /* 0xffffffff00077882 */ /* 0x000fe20000000000 */
[----:B------:R-:W-:Y:S01]  /*b850*/  ULDC UR6, c[0x0][0xc] ;  /* 0x0000030000067ab9 */ /* 0x000fe20000000800 */
[----:B------:R-:W-:Y:S01]  /*b860*/  USHF.L.U32 UR9, UR7, UR5, URZ ;  /* 0x0000000507097299 */ /* 0x000fe2000800063f */
[C---:B------:R-:W-:Y:S01]  /*b870*/  LOP3.LUT P2, RZ, R18.reuse, 0x7f, RZ, 0xc0, !PT ;  /* 0x0000007f12ff7812 */ /* 0x040fe2000784c0ff */
[----:B------:R-:W-:Y:S01]  /*b880*/  UMOV UR8, 0x1 ;  /* 0x0000000100087882 */ /* 0x000fe20000000000 */
[----:B------:R-:W-:Y:S01]  /*b890*/  ULDC UR7, c[0x0][0x10] ;  /* 0x0000040000077ab9 */ /* 0x000fe20000000800 */
[----:B------:R-:W-:Y:S01]  /*b8a0*/  LOP3.LUT P0, RZ, R18, 0x1f, RZ, 0xc0, !PT ;  /* 0x0000001f12ff7812 */ /* 0x000fe2000780c0ff */
[----:B------:R-:W-:Y:S01]  /*b8b0*/  UIMAD.WIDE.U32 UR6, UR6, UR7, URZ ;  /* 0x00000007060672a5 */ /* 0x000fe2000f8e003f */
[----:B------:R-:W-:Y:S01]  /*b8c0*/  BSSY B0, `(.L_x_288) ;  /* 0x00000ce000007945 */ /* 0x000fe20003800000 */
[----:B------:R-:W-:Y:S01]  /*b8d0*/  USHF.L.U32 UR5, UR8, UR5, URZ ;  /* 0x0000000508057299 */ /* 0x000fe2000800063f */
[----:B------:R-:W-:Y:S01]  /*b8e0*/  MOV R11, 0x1 ;  /* 0x00000001000b7802 */ /* 0x000fe20000000f00 */
[----:B------:R-:W-:Y:S01]  /*b8f0*/  ULDC UR4, c[0x0][0x600] ;  /* 0x0001800000047ab9 */ /* 0x000fe20000000800 */
[----:B------:R-:W-:Y:S01]  /*b900*/  ULDC UR8, c[0x0][0x14] ;  /* 0x0000050000087ab9 */ /* 0x000fe20000000800 */
[----:B------:R-:W-:Y:S01]  /*b910*/  LOP3.LUT R18, R19, 0x2, RZ, 0xfc, !PT ;  /* 0x0000000213127812 */ /* 0x000fe200078efcff */
[----:B------:R-:W-:Y:S01]  /*b920*/  UIMAD.WIDE.U32 UR30, UR6, UR8, URZ ;  /* 0x00000008061e72a5 */ /* 0x000fe2000f8e003f */
[----:B------:R-:W-:Y:S01]  /*b930*/  PLOP3.LUT P0, PT, P0, P2, PT, 0x8a, 0x0 ;  /* 0x000000000000781c */ /* 0x000fe20000705172 */
[----:B------:R-:W-:-:S02]  /*b940*/  UIMAD UR7, UR7, UR8, URZ ;  /* 0x00000008070772a4 */ /* 0x000fc4000f8e023f */
[----:B------:R-:W-:Y:S02]  /*b950*/  UIADD3 UR4, UR4, -0x1, URZ ;  /* 0xffffffff04047890 */ /* 0x000fe4000fffe03f */
[----:B------:R-:W-:Y:S01]  /*b960*/  ULOP3.LUT UR6, URZ, UR9, URZ, 0x33, !UPT ;  /* 0x000000093f067292 */ /* 0x000fe2000f8e333f */
[----:B0-----:R-:W-:Y:S01]  /*b970*/  VIADD R0, R0, 0x7f ;  /* 0x0000007f00007836 */ /* 0x001fe20000000000 */
[----:B------:R-:W-:Y:S01]  /*b980*/  UIADD3 UR7, UR31, UR7, URZ ;  /* 0x000000071f077290 */ /* 0x000fe2000fffe03f */
[----:B------:R-:W-:-:S03]  /*b990*/  ULDC.64 UR38, c[0x0][0x198] ;  /* 0x0000660000267ab9 */ /* 0x000fc60000000a00 */
[----:B------:R-:W-:-:S04]  /*b9a0*/  SHF.R.S32.HI R3, RZ, 0x1f, R0 ;  /* 0x0000001fff037819 */ /* 0x000fc80000011400 */
[----:B------:R-:W-:Y:S01]  /*b9b0*/  LEA.HI R3, R3, R0, RZ, 0x7 ;  /* 0x0000000003037211 */ /* 0x000fe200078f38ff */
[----:B------:R-:W-:-:S03]  /*b9c0*/  IMAD.MOV.U32 R0, RZ, RZ, RZ ;  /* 0x000000ffff007224 */ /* 0x000fc600078e00ff */
[----:B------:R-:W-:Y:S01]  /*b9d0*/  SHF.R.S32.HI R13, RZ, 0x7, R3 ;  /* 0x00000007ff0d7819 */ /* 0x000fe20000011403 */
[----:B------:R-:W-:-:S04]  /*b9e0*/  IMAD.MOV.U32 R3, RZ, RZ, 0x1 ;  /* 0x00000001ff037424 */ /* 0x000fc800078e00ff */
[----:B------:R-:W-:-:S07]  /*b9f0*/  VIADD R10, R13, 0x1 ;  /* 0x000000010d0a7836 */ /* 0x000fce0000000000 */
.L_x_300:
[----:B------:R-:W-:-:S03]  /*ba00*/  UMOV UR8, 0xffffffff ;  /* 0xffffffff00087882 */ /* 0x000fc60000000000 */
[----:B------:R-:W-:Y:S05]  /*ba10*/  BRA.DIV UR8, `(.L_x_289) ;  /* 0x0000000e08887947 */ /* 0x000fea000b800000 */
[----:B------:R-:W-:-:S13]  /*ba20*/  ELECT P6, URZ, PT ;  /* 0x00000000003f782f */ /* 0x000fda00038c0000 */
.L_x_309:
[----:B------:R-:W0:Y:S01]  /*ba30*/  LDC R4, c[0x0][0x28c] ;  /* 0x0000a300ff047b82 */ /* 0x000e220000000800 */
[----:B------:R-:W-:Y:S01]  /*ba40*/  BSSY B1, `(.L_x_290) ;  /* 0x0000043000017945 */ /* 0x000fe20003800000 */
[----:B0-----:R-:W-:-:S13]  /*ba50*/  ISETP.LT.OR P6, PT, R4, 0x1, !P6 ;  /* 0x000000010400780c */ /* 0x001fda00077c1670 */
[----:B------:R-:W-:Y:S05]  /*ba60*/  @P6 BRA `(.L_x_291) ;  /* 0x0000000400006947 */ /* 0x000fea0003800000 */
[----:B------:R-:W-:Y:S01]  /*ba70*/  IMAD.SHL.U32 R14, R7, 0x100, RZ ;  /* 0x00000100070e7824 */ /* 0x000fe200078e00ff */
[----:B------:R-:W-:Y:S01]  /*ba80*/  MOV R6, R0 ;  /* 0x0000000000067202 */ /* 0x000fe20000000f00 */
[----:B------:R-:W-:Y:S02]  /*ba90*/  IMAD.SHL.U32 R15, R9, 0x80, RZ ;  /* 0x00000080090f7824 */ /* 0x000fe400078e00ff */
[----:B------:R-:W-:Y:S02]  /*baa0*/  IMAD.MOV.U32 R20, RZ, RZ, RZ ;  /* 0x000000ffff147224 */ /* 0x000fe400078e00ff */
[----:B------:R-:W-:Y:S02]  /*bab0*/  IMAD.MOV.U32 R4, RZ, RZ, R10 ;  /* 0x000000ffff047224 */ /* 0x000fe400078e000a */
[----:B------:R-:W-:-:S07]  /*bac0*/  IMAD.MOV.U32 R5, RZ, RZ, R3 ;  /* 0x000000ffff057224 */ /* 0x000fce00078e0003 */
.L_x_295:
[----:B------:R-:W0:Y:S01]  /*bad0*/  S2R R12, SR_CgaCtaId ;  /* 0x00000000000c7919 */ /* 0x000e220000008800 */
[----:B------:R-:W-:Y:S01]  /*bae0*/  MOV R7, 0x400 ;  /* 0x0000040000077802 */ /* 0x000fe20000000f00 */
[----:B------:R-:W1:Y:S03]  /*baf0*/  @!P2 LDC R9, c[0x0][0x500] ;  /* 0x00014000ff09ab82 */ /* 0x000e660000000800 */
[----:B0-----:R-:W-:Y:S02]  /*bb00*/  LEA R21, R12, R7, 0x18 ;  /* 0x000000070c157211 */ /* 0x001fe400078ec0ff */
[----:B------:R-:W-:-:S03]  /*bb10*/  SHF.L.U32 R7, R5, 0x1f, RZ ;  /* 0x0000001f05077819 */ /* 0x000fc600000006ff */
[----:B------:R-:W-:-:S04]  /*bb20*/  IMAD R12, R6, 0x8, R21 ;  /* 0x00000008060c7824 */ /* 0x000fc800078e0215 */
[----:B------:R-:W0:Y:S02]  /*bb30*/  SYNCS.PHASECHK.TRANS64.TRYWAIT P1, [R12+URZ+0x10], R7 ;  /* 0x000010070c0075a7 */ /* 0x000e24000802017f */
[----:B01----:R-:W-:Y:S05]  /*bb40*/  @!P1 BRA `(.L_x_292) ;  /* 0x0000000c005c9947 */ /* 0x003fea0003800000 */
.L_x_310:
[----:B0-----:R-:W-:Y:S01]  /*bb50*/  PRMT R7, R18, 0x9910, RZ ;  /* 0x0000991012077816 */ /* 0x001fe200000000ff */
[----:B------:R0:W-:Y:S03]  /*bb60*/  @!P2 SYNCS.ARRIVE.TRANS64 RZ, [R12+URZ], R9 ;  /* 0x000000090cffa9a7 */ /* 0x0001e6000800003f */
[----:B------:R-:W-:-:S13]  /*bb70*/  ISETP.NE.AND P1, PT, R7, 0x2, PT ;  /* 0x000000020700780c */ /* 0x000fda0003f25270 */
[----:B0-----:R-:W-:Y:S05]  /*bb80*/  @P1 BRA `(.L_x_293) ;  /* 0x0000000000041947 */ /* 0x001fea0003800000 */
[----:B------:R-:W-:Y:S01]  /*bb90*/  BPT.TRAP 0x1 ;  /* 0x000000040000795c */ /* 0x000fe20000300000 */
.L_x_293:
[----:B------:R-:W-:Y:S05]  /*bba0*/  @P0 BRA `(.L_x_294) ;  /* 0x0000000000040947 */ /* 0x000fea0003800000 */
[----:B------:R-:W-:Y:S01]  /*bbb0*/  BPT.TRAP 0x1 ;  /* 0x000000040000795c */ /* 0x000fe20000300000 */
.L_x_294:
[--C-:B------:R-:W-:Y:S01]  /*bbc0*/  IMAD R7, R6, 0x10000, R21.reuse ;  /* 0x0001000006077824 */ /* 0x100fe200078e0215 */
[----:B------:R-:W-:Y:S01]  /*bbd0*/  R2UR UR34, R20 ;  /* 0x00000000142272ca */ /* 0x000fe200000e0000 */
[----:B------:R-:W-:Y:S01]  /*bbe0*/  IMAD R21, R6, 0x8000, R21 ;  /* 0x0000800006157824 */ /* 0x000fe200078e0215 */
[----:B------:R-:W-:Y:S01]  /*bbf0*/  R2UR UR33, R12 ;  /* 0x000000000c2172ca */ /* 0x000fe200000e0000 */
[----:B------:R-:W-:Y:S01]  /*bc00*/  VIADD R4, R4, 0xffffffff ;  /* 0xffffffff04047836 */ /* 0x000fe20000000000 */
[----:B------:R-:W-:Y:S01]  /*bc10*/  R2UR UR24, R7 ;  /* 0x00000000071872ca */ /* 0x000fe200000e0000 */
[----:B------:R-:W-:Y:S01]  /*bc20*/  UIADD3 UR14, UP0, UR38, 0xf0, URZ ;  /* 0x000000f0260e7890 */ /* 0x000fe2000ff1e03f */
[----:B------:R-:W-:Y:S01]  /*bc30*/  R2UR UR8, R21 ;  /* 0x00000000150872ca */ /* 0x000fe200000e0000 */
[----:B------:R-:W-:Y:S01]  /*bc40*/  UIADD3 UR40, UP1, UR38, 0x1f0, URZ ;  /* 0x000001f026287890 */ /* 0x000fe2000ff3e03f */
[----:B------:R-:W-:Y:S01]  /*bc50*/  R2UR UR36, R8 ;  /* 0x00000000082472ca */ /* 0x000fe200000e0000 */
[----:B------:R-:W-:Y:S01]  /*bc60*/  UIADD3.X UR15, URZ, UR39, URZ, UP0, !UPT ;  /* 0x000000273f0f7290 */ /* 0x000fe200087fe43f */
[----:B------:R-:W-:Y:S01]  /*bc70*/  R2UR UR35, R14 ;  /* 0x000000000e2372ca */ /* 0x000fe200000e0000 */
[----:B------:R-:W-:Y:S01]  /*bc80*/  UIADD3.X UR41, URZ, UR39, URZ, UP1, !UPT ;  /* 0x000000273f297290 */ /* 0x000fe20008ffe43f */
[----:B------:R-:W-:Y:S01]  /*bc90*/  R2UR UR19, R15 ;  /* 0x000000000f1372ca */ /* 0x000fe200000e0000 */
[----:B------:R-:W-:Y:S01]  /*bca0*/  UIADD3 UR26, UR34, 0x40, URZ ;  /* 0x00000040221a7890 */ /* 0x000fe2000fffe03f */
[----:B------:R-:W-:Y:S01]  /*bcb0*/  ISETP.GT.AND P3, PT, R4, 0x1, PT ;  /* 0x000000010400780c */ /* 0x000fe20003f64270 */
[----:B------:R-:W-:Y:S01]  /*bcc0*/  VIADD R6, R6, 0x1 ;  /* 0x0000000106067836 */ /* 0x000fe20000000000 */
[----:B------:R-:W-:Y:S01]  /*bcd0*/  UMOV UR22, 0x0 ;  /* 0x0000000000167882 */ /* 0x000fe20000000000 */
[----:B------:R-:W-:Y:S01]  /*bce0*/  UIADD3 UR32, UR24, 0x100, URZ ;  /* 0x0000010018207890 */ /* 0x000fe2000fffe03f */
[----:B------:R-:W-:Y:S01]  /*bcf0*/  VIADD R20, R20, 0x80 ;  /* 0x0000008014147836 */ /* 0x000fe20000000000 */
[----:B------:R-:W-:Y:S01]  /*bd00*/  UIADD3 UR24, UR24, 0x8100, URZ ;  /* 0x0000810018187890 */ /* 0x000fe2000fffe03f */
[----:B------:R-:W-:Y:S01]  /*bd10*/  ISETP.NE.AND P1, PT, R6, 0x2, PT ;  /* 0x000000020600780c */ /* 0x000fe20003f25270 */
[----:B------:R-:W-:-:S02]  /*bd20*/  UIADD3 UR16, UR8, 0x20100, URZ ;  /* 0x0002010008107890 */ /* 0x000fc4000fffe03f */
[----:B------:R-:W-:Y:S01]  /*bd30*/  UIADD3 UR8, UR8, 0x24100, URZ ;  /* 0x0002410008087890 */ /* 0x000fe2000fffe03f */
[----:B------:R-:W-:Y:S01]  /*bd40*/  SEL R12, RZ, 0x1, P1 ;  /* 0x00000001ff0c7807 */ /* 0x000fe20000800000 */
[----:B------:R-:W-:Y:S01]  /*bd50*/  UMOV UR23, 0x10000000 ;  /* 0x1000000000177882 */ /* 0x000fe20000000000 */
[----:B------:R-:W-:Y:S01]  /*bd60*/  UMOV UR25, UR33 ;  /* 0x0000002100197c82 */ /* 0x000fe20008000000 */
[----:B------:R-:W-:Y:S01]  /*bd70*/  UMOV UR28, UR36 ;  /* 0x00000024001c7c82 */ /* 0x000fe20008000000 */
[----:B------:R-:W-:Y:S01]  /*bd80*/  UMOV UR27, UR35 ;  /* 0x00000023001b7c82 */ /* 0x000fe20008000000 */
[----:B------:R-:W-:Y:S01]  /*bd90*/  UMOV UR17, UR33 ;  /* 0x0000002100117c82 */ /* 0x000fe20008000000 */
[----:B------:R-:W-:Y:S01]  /*bda0*/  UMOV UR18, UR34 ;  /* 0x0000002200127c82 */ /* 0x000fe20008000000 */
[----:B------:R-:W-:Y:S01]  /*bdb0*/  UMOV UR20, UR36 ;  /* 0x0000002400147c82 */ /* 0x000fe20008000000 */
[----:B------:R0:W-:Y:S01]  /*bdc0*/  UTMALDG.3D [UR32], [UR14], desc[UR22] ;  /* 0x000016200e0075b4 */ /* 0x0001e20008011000 */
[----:B------:R-:W-:Y:S01]  /*bdd0*/  UMOV UR9, UR33 ;  /* 0x0000002100097c82 */ /* 0x000fe20008000000 */
[----:B------:R-:W-:Y:S01]  /*bde0*/  UMOV UR11, UR19 ;  /* 0x00000013000b7c82 */ /* 0x000fe20008000000 */
[----:B------:R-:W-:Y:S01]  /*bdf0*/  UMOV UR12, UR36 ;  /* 0x00000024000c7c82 */ /* 0x000fe20008000000 */
[----:B------:R-:W-:Y:S01]  /*be00*/  UMOV UR10, UR26 ;  /* 0x0000001a000a7c82 */ /* 0x000fe20008000000 */
[----:B------:R-:W-:-:S02]  /*be10*/  LOP3.LUT R5, R5, R12, RZ, 0x3c, !PT ;  /* 0x0000000c05057212 */ /* 0x000fc400078e3cff */
[----:B------:R-:W-:Y:S01]  /*be20*/  SEL R6, R6, RZ, P1 ;  /* 0x000000ff06067207 */ /* 0x000fe20000800000 */
[----:B------:R0:W-:Y:S01]  /*be30*/  UTMALDG.3D [UR24], [UR14], desc[UR22] ;  /* 0x000016180e0075b4 */ /* 0x0001e20008011000 */
[----:B------:R0:W-:Y:S01]  /*be40*/  UTMALDG.3D [UR16], [UR40], desc[UR22] ;  /* 0x00001610280075b4 */ /* 0x0001e20008011000 */
[----:B------:R0:W-:Y:S02]  /*be50*/  UTMALDG.3D [UR8], [UR40], desc[UR22] ;  /* 0x00001608280075b4 */ /* 0x0001e40008011000 */
[----:B0-----:R-:W-:Y:S05]  /*be60*/  @P3 BRA `(.L_x_295) ;  /* 0xfffffffc00183947 */ /* 0x001fea000383ffff */
.L_x_291:
[----:B------:R-:W-:Y:S05]  /*be70*/  BSYNC B1 ;  /* 0x0000000000017941 */ /* 0x000fea0003800000 */
.L_x_290:
[----:B------:R-:W-:Y:S01]  /*be80*/  LOP3.LUT P3, RZ, R11, 0xff, RZ, 0xc0, !PT ;  /* 0x000000ff0bff7812 */ /* 0x000fe2000786c0ff */
[----:B------:R-:W-:Y:S01]  /*be90*/  IMAD.IADD R0, R13, 0x1, R0 ;  /* 0x000000010d007824 */ /* 0x000fe200078e0200 */
[----:B------:R-:W-:Y:S01]  /*bea0*/  IADD3 R16, P4, R16, UR30, RZ ;  /* 0x0000001e10107c10 */ /* 0x000fe2000ff9e0ff */
[----:B------:R-:W-:Y:S01]  /*beb0*/  ULDC.64 UR8, c[0x0][0x650] ;  /* 0x0001940000087ab9 */ /* 0x000fe20000000a00 */
[----:B------:R-:W-:Y:S01]  /*bec0*/  BSSY B1, `(.L_x_296) ;  /* 0x000006b000017945 */ /* 0x000fe20003800000 */
[----:B------:R-:W-:Y:S01]  /*bed0*/  IMAD.MOV.U32 R7, RZ, RZ, -0x1 ;  /* 0xffffffffff077424 */ /* 0x000fe200078e00ff */
[----:B------:R-:W-:Y:S01]  /*bee0*/  SHF.R.U32.HI R4, RZ, 0x1, R0 ;  /* 0x00000001ff047819 */ /* 0x000fe20000011600 */
[----:B------:R-:W-:Y:S01]  /*bef0*/  IMAD.MOV.U32 R8, RZ, RZ, -0x1 ;  /* 0xffffffffff087424 */ /* 0x000fe200078e00ff */
[----:B------:R-:W-:Y:S02]  /*bf00*/  ISETP.GT.U32.AND P1, PT, R0, 0x1, PT ;  /* 0x000000010000780c */ /* 0x000fe40003f24070 */
[----:B------:R-:W-:-:S02]  /*bf10*/  LOP3.LUT R4, R4, 0x1, RZ, 0xc0, !PT ;  /* 0x0000000104047812 */ /* 0x000fc400078ec0ff */
[----:B------:R-:W-:Y:S01]  /*bf20*/  ISETP.LT.U32.AND P1, PT, R13, 0x2, P1 ;  /* 0x000000020d00780c */ /* 0x000fe20000f21070 */
[----:B------:R-:W0:Y:S01]  /*bf30*/  @P3 S2R R6, SR_CgaCtaId ;  /* 0x0000000000063919 */ /* 0x000e220000008800 */
[----:B------:R-:W-:Y:S02]  /*bf40*/  @P3 MOV R5, 0x400 ;  /* 0x0000040000053802 */ /* 0x000fe40000000f00 */
[----:B------:R-:W-:Y:S02]  /*bf50*/  IADD3.X R17, R17, UR7, RZ, P4, !PT ;  /* 0x0000000711117c10 */ /* 0x000fe4000a7fe4ff */
[----:B------:R-:W-:Y:S02]  /*bf60*/  ISETP.GE.U32.AND P4, PT, R16, UR8, PT ;  /* 0x0000000810007c0c */ /* 0x000fe4000bf86070 */
[----:B------:R-:W-:Y:S02]  /*bf70*/  MOV R9, 0xffffffff ;  /* 0xffffffff00097802 */ /* 0x000fe40000000f00 */
[----:B------:R-:W-:-:S02]  /*bf80*/  LOP3.LUT R0, R0, 0x1, RZ, 0xc0, !PT ;  /* 0x0000000100007812 */ /* 0x000fc400078ec0ff */
[----:B------:R-:W-:Y:S02]  /*bf90*/  PRMT R11, RZ, 0x7610, R11 ;  /* 0x00007610ff0b7816 */ /* 0x000fe4000000000b */
[----:B0-----:R-:W-:-:S04]  /*bfa0*/  @P3 LEA R5, R6, R5, 0x18 ;  /* 0x0000000506053211 */ /* 0x001fc800078ec0ff */
[----:B------:R0:W-:Y:S01]  /*bfb0*/  @P3 SYNCS.ARRIVE.TRANS64.A1T0 RZ, [R5+URZ+0x38], RZ ;  /* 0x000038ff05ff39a7 */ /* 0x0001e2000810003f */
[----:B------:R-:W-:Y:S02]  /*bfc0*/  ISETP.NE.U32.AND P3, PT, R4, 0x1, PT ;  /* 0x000000010400780c */ /* 0x000fe40003f65070 */
[----:B------:R-:W-:Y:S02]  /*bfd0*/  SEL R4, RZ, 0x1, !P1 ;  /* 0x00000001ff047807 */ /* 0x000fe40004800000 */
[----:B------:R-:W-:Y:S02]  /*bfe0*/  ISETP.GE.U32.AND.EX P1, PT, R17, UR9, PT, P4 ;  /* 0x0000000911007c0c */ /* 0x000fe4000bf26140 */
[----:B------:R-:W-:-:S04]  /*bff0*/  ISETP.GT.U32.AND P3, PT, R13, 0x1, !P3 ;  /* 0x000000010d00780c */ /* 0x000fc80005f64070 */
[----:B0-----:R-:W-:-:S04]  /*c000*/  SEL R5, RZ, 0x1, !P3 ;  /* 0x00000001ff057807 */ /* 0x001fc80005800000 */
[--C-:B------:R-:W-:Y:S02]  /*c010*/  LOP3.LUT R3, R5, R3, R4.reuse, 0x96, !PT ;  /* 0x0000000305037212 */ /* 0x100fe400078e9604 */
[----:B------:R-:W-:Y:S01]  /*c020*/  PRMT R4, RZ, 0x7610, R4 ;  /* 0x00007610ff047816 */ /* 0x000fe20000000004 */
[----:B------:R-:W-:Y:S06]  /*c030*/  @P1 BRA `(.L_x_297) ;  /* 0x00000004004c1947 */ /* 0x000fec0003800000 */
[----:B------:R-:W-:Y:S01]  /*c040*/  ULDC.64 UR8, c[0x0][0x628] ;  /* 0x00018a0000087ab9 */ /* 0x000fe20000000a00 */
[----:B------:R-:W0:Y:S01]  /*c050*/  S2R R14, SR_CTAID.X ;  /* 0x00000000000e7919 */ /* 0x000e220000002500 */
[----:B------:R-:W-:Y:S01]  /*c060*/  ISETP.NE.U32.AND P1, PT, RZ, UR8, PT ;  /* 0x00000008ff007c0c */ /* 0x000fe2000bf25070 */
[----:B------:R-:W-:Y:S01]  /*c070*/  ULDC UR11, c[0x0][0x630] ;  /* 0x00018c00000b7ab9 */ /* 0x000fe20000000800 */
[----:B------:R-:W-:Y:S01]  /*c080*/  IMAD.MOV.U32 R4, RZ, RZ, R16 ;  /* 0x000000ffff047224 */ /* 0x000fe200078e0010 */
[----:B------:R-:W1:Y:S01]  /*c090*/  S2R R12, SR_CTAID.Y ;  /* 0x00000000000c7919 */ /* 0x000e620000002600 */
[----:B------:R-:W-:Y:S01]  /*c0a0*/  ISETP.NE.AND.EX P1, PT, RZ, UR9, PT, P1 ;  /* 0x00000009ff007c0c */ /* 0x000fe2000bf25310 */
[----:B------:R-:W-:-:S12]  /*c0b0*/  IMAD.MOV.U32 R5, RZ, RZ, R17 ;  /* 0x000000ffff057224 */ /* 0x000fd800078e0011 */
[----:B------:R-:W-:Y:S05]  /*c0c0*/  @!P1 BRA `(.L_x_298) ;  /* 0x0000000000289947 */ /* 0x000fea0003800000 */
[----:B------:R-:W-:Y:S02]  /*c0d0*/  ULDC UR10, c[0x0][0x634] ;  /* 0x00018d00000a7ab9 */ /* 0x000fe40000000800 */
[----:B------:R-:W-:-:S05]  /*c0e0*/  IADD3 R9, P1, R16, UR10, RZ ;  /* 0x0000000a10097c10 */ /* 0x000fca000ff3e0ff */
[----:B------:R-:W-:-:S04]  /*c0f0*/  IMAD.X R15, RZ, RZ, R17, P1 ;  /* 0x000000ffff0f7224 */ /* 0x000fc800008e0611 */
[----:B------:R-:W-:-:S04]  /*c100*/  IMAD.WIDE.U32 R6, R15, UR8, RZ ;  /* 0x000000080f067c25 */ /* 0x000fc8000f8e00ff */
[----:B------:R-:W-:-:S04]  /*c110*/  IMAD.WIDE.U32 R6, P1, R9, UR9, R6 ;  /* 0x0000000909067c25 */ /* 0x000fc8000f820006 */
[----:B------:R-:W-:-:S04]  /*c120*/  IMAD.WIDE.U32 R8, R9, UR8, RZ ;  /* 0x0000000809087c25 */ /* 0x000fc8000f8e00ff */
[----:B------:R-:W-:Y:S01]  /*c130*/  IMAD.X R5, RZ, RZ, RZ, P1 ;  /* 0x000000ffff057224 */ /* 0x000fe200008e06ff */
[----:B------:R-:W-:Y:S01]  /*c140*/  IADD3 RZ, P1, R9, R6, RZ ;  /* 0x0000000609ff7210 */ /* 0x000fe20007f3e0ff */
[----:B------:R-:W-:-:S04]  /*c150*/  IMAD.MOV.U32 R4, RZ, RZ, R7 ;  /* 0x000000ffff047224 */ /* 0x000fc800078e0007 */
[----:B------:R-:W-:-:S08]  /*c160*/  IMAD.WIDE.U32.X R4, R15, UR9, R4, P1 ;  /* 0x000000090f047c25 */ /* 0x000fd000088e0404 */
.L_x_298:
[--C-:B------:R-:W-:Y:S01]  /*c170*/  SHF.R.U64 R8, R4, UR11, R5.reuse ;  /* 0x0000000b04087c19 */ /* 0x100fe20008001205 */
[----:B------:R-:W-:Y:S01]  /*c180*/  ULDC.64 UR8, c[0x0][0x620] ;  /* 0x0001880000087ab9 */ /* 0x000fe20000000a00 */
[----:B------:R-:W-:Y:S01]  /*c190*/  SHF.R.U32.HI R4, RZ, UR11, R5 ;  /* 0x0000000bff047c19 */ /* 0x000fe20008011605 */
[----:B------:R-:W2:Y:S01]  /*c1a0*/  LDC R25, c[0x0][0x144] ;  /* 0x00005100ff197b82 */ /* 0x000ea20000000800 */
[----:B------:R-:W-:Y:S01]  /*c1b0*/  IADD3 R7, P1, RZ, -R8, RZ ;  /* 0x80000008ff077210 */ /* 0x000fe20007f3e0ff */
[----:B------:R-:W-:Y:S01]  /*c1c0*/  ULDC.64 UR12, c[0x0][0x640] ;  /* 0x00019000000c7ab9 */ /* 0x000fe20000000a00 */
[----:B0-----:R-:W-:Y:S01]  /*c1d0*/  I2FP.F32.U32 R9, R14 ;  /* 0x0000000e00097245 */ /* 0x001fe20000201000 */
[----:B------:R-:W-:Y:S02]  /*c1e0*/  ULDC UR10, c[0x0][0x608] ;  /* 0x00018200000a7ab9 */ /* 0x000fe40000000800 */
[----:B------:R-:W-:Y:S01]  /*c1f0*/  IMAD.X R4, RZ, RZ, ~R4, P1 ;  /* 0x000000ffff047224 */ /* 0x000fe200008e0e04 */
[----:B------:R-:W-:Y:S01]  /*c200*/  ISETP.NE.U32.AND P1, PT, RZ, UR12, PT ;  /* 0x0000000cff007c0c */ /* 0x000fe2000bf25070 */
[----:B------:R-:W0:Y:S02]  /*c210*/  LDC R21, c[0x0][0x148] ;  /* 0x00005200ff157b82 */ /* 0x000e240000000800 */
[----:B------:R-:W-:Y:S01]  /*c220*/  IMAD R6, R4, UR8, RZ ;  /* 0x0000000804067c24 */ /* 0x000fe2000f8e02ff */
[----:B------:R-:W-:Y:S01]  /*c230*/  ISETP.NE.AND.EX P1, PT, RZ, UR13, PT, P1 ;  /* 0x0000000dff007c0c */ /* 0x000fe2000bf25310 */
[----:B------:R-:W-:Y:S01]  /*c240*/  IMAD.WIDE.U32 R4, R7, UR8, R16 ;  /* 0x0000000807047c25 */ /* 0x000fe2000f8e0010 */
[----:B------:R-:W-:-:S03]  /*c250*/  ULDC UR8, c[0x0][0x150] ;  /* 0x0000540000087ab9 */ /* 0x000fc60000000800 */
[----:B------:R-:W-:Y:S02]  /*c260*/  IMAD R7, R7, UR9, R6 ;  /* 0x0000000907077c24 */ /* 0x000fe4000f8e0206 */
[----:B------:R-:W-:Y:S01]  /*c270*/  FMUL R6, R9, UR8 ;  /* 0x0000000809067c20 */ /* 0x000fe20008400000 */
[----:B------:R-:W-:Y:S01]  /*c280*/  ULDC UR8, c[0x0][0x618] ;  /* 0x0001860000087ab9 */ /* 0x000fe20000000800 */
[----:B------:R-:W-:Y:S01]  /*c290*/  ULDC UR9, c[0x0][0x154] ;  /* 0x0000550000097ab9 */ /* 0x000fe20000000800 */
[----:B------:R-:W-:-:S03]  /*c2a0*/  IMAD.IADD R5, R5, 0x1, R7 ;  /* 0x0000000105057824 */ /* 0x000fc600078e0207 */
[----:B------:R-:W3:Y:S02]  /*c2b0*/  F2I.U32.TRUNC.NTZ R6, R6 ;  /* 0x0000000600067305 */ /* 0x000ee4000020f000 */
[----:B------:R-:W-:Y:S02]  /*c2c0*/  SHF.R.U64 R9, R4, UR8, R5 ;  /* 0x0000000804097c19 */ /* 0x000fe40008001205 */
[----:B-1----:R-:W-:-:S05]  /*c2d0*/  I2FP.F32.U32 R4, R12 ;  /* 0x0000000c00047245 */ /* 0x002fca0000201000 */
[----:B------:R-:W-:Y:S01]  /*c2e0*/  FMUL R22, R4, UR9 ;  /* 0x0000000904167c20 */ /* 0x000fe20008400000 */
[----:B------:R-:W-:Y:S01]  /*c2f0*/  SHF.R.U32.HI R4, RZ, UR8, R5 ;  /* 0x00000008ff047c19 */ /* 0x000fe20008011605 */
[----:B------:R-:W-:-:S03]  /*c300*/  ULDC UR8, c[0x0][0x658] ;  /* 0x0001960000087ab9 */ /* 0x000fc60000000800 */
[--C-:B------:R-:W-:Y:S01]  /*c310*/  SHF.R.U64 R20, R9, UR10, R4.reuse ;  /* 0x0000000a09147c19 */ /* 0x100fe20008001204 */
[----:B------:R-:W1:Y:S01]  /*c320*/  F2I.U32.TRUNC.NTZ R22, R22 ;  /* 0x0000001600167305 */ /* 0x000e62000020f000 */
[----:B------:R-:W-:Y:S02]  /*c330*/  SHF.R.U32.HI R5, RZ, UR10, R4 ;  /* 0x0000000aff057c19 */ /* 0x000fe40008011604 */
[----:B---3--:R-:W-:Y:S02]  /*c340*/  IADD3 R6, -R6, RZ, RZ ;  /* 0x000000ff06067210 */ /* 0x008fe40007ffe1ff */
[--C-:B------:R-:W-:Y:S02]  /*c350*/  SHF.R.U64 R15, R20, UR8, R5.reuse ;  /* 0x00000008140f7c19 */ /* 0x100fe40008001205 */
[----:B------:R-:W-:Y:S01]  /*c360*/  SHF.R.U32.HI R23, RZ, UR8, R5 ;  /* 0x00000008ff177c19 */ /* 0x000fe20008011605 */
[----:B--2---:R-:W-:Y:S02]  /*c370*/  IMAD R14, R25, R6, R14 ;  /* 0x00000006190e7224 */ /* 0x004fe400078e020e */
[----:B------:R-:W-:-:S02]  /*c380*/  IMAD.MOV.U32 R4, RZ, RZ, R15 ;  /* 0x000000ffff047224 */ /* 0x000fc400078e000f */
[----:B------:R-:W-:Y:S01]  /*c390*/  IMAD.MOV.U32 R5, RZ, RZ, R23 ;  /* 0x000000ffff057224 */ /* 0x000fe200078e0017 */
[----:B------:R-:W-:Y:S06]  /*c3a0*/  @!P1 BRA `(.L_x_299) ;  /* 0x0000000000289947 */ /* 0x000fec0003800000 */
[----:B------:R-:W-:Y:S02]  /*c3b0*/  ULDC UR8, c[0x0][0x64c] ;  /* 0x0001930000087ab9 */ /* 0x000fe40000000800 */
[----:B------:R-:W-:-:S05]  /*c3c0*/  IADD3 R5, P1, R15, UR8, RZ ;  /* 0x000000080f057c10 */ /* 0x000fca000ff3e0ff */
[----:B------:R-:W-:-:S04]  /*c3d0*/  IMAD.X R23, RZ, RZ, R23, P1 ;  /* 0x000000ffff177224 */ /* 0x000fc800008e0617 */
[----:B------:R-:W-:-:S04]  /*c3e0*/  IMAD.WIDE.U32 R6, R23, UR12, RZ ;  /* 0x0000000c17067c25 */ /* 0x000fc8000f8e00ff */
[----:B------:R-:W-:-:S04]  /*c3f0*/  IMAD.WIDE.U32 R6, P1, R5, UR13, R6 ;  /* 0x0000000d05067c25 */ /* 0x000fc8000f820006 */
[----:B------:R-:W-:-:S04]  /*c400*/  IMAD.WIDE.U32 R4, R5, UR12, RZ ;  /* 0x0000000c05047c25 */ /* 0x000fc8000f8e00ff */
[----:B------:R-:W-:Y:S01]  /*c410*/  IMAD.MOV.U32 R4, RZ, RZ, R7 ;  /* 0x000000ffff047224 */ /* 0x000fe200078e0007 */
[----:B------:R-:W-:Y:S01]  /*c420*/  IADD3 RZ, P3, R5, R6, RZ ;  /* 0x0000000605ff7210 */ /* 0x000fe20007f7e0ff */
[----:B------:R-:W-:-:S04]  /*c430*/  IMAD.X R5, RZ, RZ, RZ, P1 ;  /* 0x000000ffff057224 */ /* 0x000fc800008e06ff */
[----:B------:R-:W-:-:S08]  /*c440*/  IMAD.WIDE.U32.X R4, R23, UR13, R4, P3 ;  /* 0x0000000d17047c25 */ /* 0x000fd000098e0404 */
.L_x_299:
[----:B------:R-:W-:Y:S01]  /*c450*/  ISETP.NE.AND P1, PT, R2, 0x1, PT ;  /* 0x000000010200780c */ /* 0x000fe20003f25270 */
[----:B------:R-:W-:Y:S01]  /*c460*/  ULDC UR8, c[0x0][0x648] ;  /* 0x0001920000087ab9 */ /* 0x000fe20000000800 */
[----:B------:R-:W-:Y:S01]  /*c470*/  LOP3.LUT R20, R20, UR6, RZ, 0xc0, !PT ;  /* 0x0000000614147c12 */ /* 0x000fe2000f8ec0ff */
[----:B-1----:R-:W-:Y:S01]  /*c480*/  IMAD.MOV R22, RZ, RZ, -R22 ;  /* 0x000000ffff167224 */ /* 0x002fe200078e0a16 */
[----:B------:R-:W-:Y:S01]  /*c490*/  SHF.R.U64 R5, R4, UR8, R5 ;  /* 0x0000000804057c19 */ /* 0x000fe20008001205 */
[----:B------:R-:W-:Y:S01]  /*c4a0*/  ULDC UR8, c[0x0][0x638] ;  /* 0x00018e0000087ab9 */ /* 0x000fe20000000800 */
[----:B------:R-:W-:Y:S01]  /*c4b0*/  LOP3.LUT R6, R9, UR4, RZ, 0xc0, !PT ;  /* 0x0000000409067c12 */ /* 0x000fe2000f8ec0ff */
[----:B------:R-:W-:Y:S02]  /*c4c0*/  ULDC UR9, c[0x0][0x610] ;  /* 0x0001840000097ab9 */ /* 0x000fe40000000800 */
[----:B------:R-:W-:Y:S02]  /*c4d0*/  IMAD.MOV R4, RZ, RZ, -R5 ;  /* 0x000000ffff047224 */ /* 0x000fe400078e0a05 */
[----:B------:R-:W-:-:S02]  /*c4e0*/  IMAD R5, R5, UR5, R20 ;  /* 0x0000000505057c24 */ /* 0x000fc4000f8e0214 */
[----:B0-----:R-:W-:Y:S02]  /*c4f0*/  @P1 IMAD R14, R21, R22, R12 ;  /* 0x00000016150e1224 */ /* 0x001fe400078e020c */
[----:B------:R-:W-:Y:S01]  /*c500*/  IMAD R15, R4, UR8, R15 ;  /* 0x00000008040f7c24 */ /* 0x000fe2000f8e020f */
[----:B------:R-:W-:Y:S01]  /*c510*/  ULDC UR8, c[0x0][0x600] ;  /* 0x0001800000087ab9 */ /* 0x000fe20000000800 */
[----:B------:R-:W-:Y:S02]  /*c520*/  IMAD R14, R5, UR9, R14 ;  /* 0x00000009050e7c24 */ /* 0x000fe4000f8e020e */
[----:B------:R-:W-:Y:S02]  /*c530*/  IMAD R15, R15, UR8, R6 ;  /* 0x000000080f0f7c24 */ /* 0x000fe4000f8e0206 */
[----:B------:R-:W-:-:S03]  /*c540*/  IMAD.MOV.U32 R4, RZ, RZ, 0x1 ;  /* 0x00000001ff047424 */ /* 0x000fc600078e00ff */
[----:B------:R-:W-:Y:S02]  /*c550*/  SEL R9, R15, R14, !P1 ;  /* 0x0000000e0f097207 */ /* 0x000fe40004800000 */
[----:B------:R-:W-:-:S07]  /*c560*/  SEL R7, R14, R15, !P1 ;  /* 0x0000000f0e077207 */ /* 0x000fce0004800000 */
.L_x_297:
[----:B------:R-:W-:Y:S05]  /*c570*/  BSYNC B1 ;  /* 0x0000000000017941 */ /* 0x000fea0003800000 */
.L_x_296:
[----:B------:R-:W-:-:S13]  /*c580*/  LOP3.LUT P1, RZ, R4, 0xff, RZ, 0xc0, !PT ;  /* 0x000000ff04ff7812 */ /* 0x000fda000782c0ff */
[----:B------:R-:W-:Y:S05]  /*c590*/  @P1 BRA `(.L_x_300) ;  /* 0xfffffff400181947 */ /* 0x000fea000383ffff */
[----:B------:R-:W-:Y:S05]  /*c5a0*/  BSYNC B0 ;  /* 0x0000000000007941 */ /* 0x000fea0003800000 */
.L_x_288:
[----:B------:R-:W-:-:S03]  /*c5b0*/  UMOV UR8, 0xffffffff ;  /* 0xffffffff00087882 */ /* 0x000fc60000000000 */
[----:B------:R-:W-:Y:S05]  /*c5c0*/  BRA.DIV UR8, `(.L_x_301) ;  /* 0x0000000208d07947 */ /* 0x000fea000b800000 */
[----:B------:R-:W-:-:S13]  /*c5d0*/  ELECT P6, URZ, PT ;  /* 0x00000000003f782f */ /* 0x000fda00038c0000 */
.L_x_313:
[----:B------:R-:W-:Y:S04]  /*c5e0*/  BSSY B0, `(.L_x_302) ;  /* 0x0000019000007945 */ /* 0x000fe80003800000 */
[----:B------:R-:W-:Y:S05]  /*c5f0*/  @!P6 BRA `(.L_x_303) ;  /* 0x00000000005ce947 */ /* 0x000fea0003800000 */
[----:B------:R-:W-:-:S04]  /*c600*/  LOP3.LUT R19, R19, 0x2, RZ, 0xfc, !PT ;  /* 0x0000000213137812 */ /* 0x000fc800078efcff */
[----:B------:R-:W-:-:S13]  /*c610*/  ISETP.NE.AND P0, PT, R19, 0x3, PT ;  /* 0x000000031300780c */ /* 0x000fda0003f05270 */
[----:B------:R-:W-:Y:S05]  /*c620*/  @!P0 BRA `(.L_x_304) ;  /* 0x0000000000048947 */ /* 0x000fea0003800000 */
[----:B------:R-:W-:Y:S01]  /*c630*/  BPT.TRAP 0x1 ;  /* 0x000000040000795c */ /* 0x000fe20000300000 */
.L_x_304:
[----:B------:R-:W0:Y:S01]  /*c640*/  S2R R5, SR_CgaCtaId ;  /* 0x0000000000057919 */ /* 0x000e220000008800 */
[----:B------:R-:W-:Y:S02]  /*c650*/  MOV R2, 0x400 ;  /* 0x0000040000027802 */ /* 0x000fe40000000f00 */
[----:B------:R-:W-:Y:S02]  /*c660*/  SHF.L.U32 R4, R3, 0x1f, RZ ;  /* 0x0000001f03047819 */ /* 0x000fe400000006ff */
[----:B0-----:R-:W-:-:S04]  /*c670*/  LEA R5, R5, R2, 0x18 ;  /* 0x0000000205057211 */ /* 0x001fc800078ec0ff */
[----:B------:R-:W-:-:S05]  /*c680*/  IADD3 R5, R5, 0x10, RZ ;  /* 0x0000001005057810 */ /* 0x000fca0007ffe0ff */
[C---:B------:R-:W-:Y:S02]  /*c690*/  IMAD R7, R0.reuse, 0x8, R5 ;  /* 0x0000000800077824 */ /* 0x040fe400078e0205 */
[----:B------:R-:W-:Y:S02]  /*c6a0*/  VIADD R0, R0, 0x1 ;  /* 0x0000000100007836 */ /* 0x000fe40000000000 */
[----:B------:R-:W0:Y:S03]  /*c6b0*/  SYNCS.PHASECHK.TRANS64.TRYWAIT P0, [R7+URZ], R4 ;  /* 0x00000004070075a7 */ /* 0x000e26000800017f */
[----:B------:R-:W-:-:S04]  /*c6c0*/  ISETP.NE.AND P1, PT, R0, 0x2, PT ;  /* 0x000000020000780c */ /* 0x000fc80003f25270 */
[----:B------:R-:W-:Y:S02]  /*c6d0*/  SEL R2, RZ, 0x1, P1 ;  /* 0x00000001ff027807 */ /* 0x000fe40000800000 */
[----:B------:R-:W-:Y:S02]  /*c6e0*/  SEL R0, R0, RZ, P1 ;  /* 0x000000ff00007207 */ /* 0x000fe40000800000 */
[----:B------:R-:W-:Y:S01]  /*c6f0*/  LOP3.LUT R2, R3, R2, RZ, 0x3c, !PT ;  /* 0x0000000203027212 */ /* 0x000fe200078e3cff */
[----:B0-----:R-:W-:Y:S06]  /*c700*/  @!P0 BRA `(.L_x_305) ;  /* 0x0000000000a08947 */ /* 0x001fec0003800000 */
.L_x_314:
[----:B------:R-:W-:Y:S01]  /*c710*/  IMAD R5, R0, 0x8, R5 ;  /* 0x0000000800057824 */ /* 0x000fe200078e0205 */
[----:B------:R-:W-:-:S07]  /*c720*/  SHF.L.U32 R0, R2, 0x1f, RZ ;  /* 0x0000001f02007819 */ /* 0x000fce00000006ff */
.L_x_306:
[----:B-1----:R1:W2:Y:S02]  /*c730*/  SYNCS.PHASECHK.TRANS64.TRYWAIT P0, [R5+URZ], R0 ;  /* 0x00000000050075a7 */ /* 0x0022a4000800017f */
[----:B--2---:R-:W-:Y:S05]  /*c740*/  @!P0 NANOSLEEP.SYNCS 0x989680 ;  /* 0x009896800000895d */ /* 0x004fea0003900000 */
[----:B------:R-:W2:Y:S02]  /*c750*/  @!P0 SYNCS.PHASECHK.TRANS64 P0, [R5+URZ], R0 ;  /* 0x00000000050085a7 */ /* 0x000ea4000800007f */
[----:B--2---:R-:W-:Y:S05]  /*c760*/  @!P0 BRA `(.L_x_306) ;  /* 0xfffffffc00f08947 */ /* 0x004fea000383ffff */
.L_x_303:
[----:B------:R-:W-:Y:S05]  /*c770*/  BSYNC B0 ;  /* 0x0000000000007941 */ /* 0x000fea0003800000 */
.L_x_302:
[----:B------:R-:W-:Y:S05]  /*c780*/  EXIT ;  /* 0x000000000000794d */ /* 0x000fea0003800000 */
.L_x_17:
[----:B---3--:R3:W4:Y:S02]  /*c790*/  SYNCS.PHASECHK.TRANS64.TRYWAIT P1, [R3+URZ], R0 ;  /* 0x00000000030075a7 */ /* 0x008724000802017f */
[----:B----4-:R-:W-:Y:S05]  /*c7a0*/  @!P1 NANOSLEEP.SYNCS 0x989680 ;  /* 0x009896800000995d */ /* 0x010fea0003900000 */
[----:B------:R-:W4:Y:S02]  /*c7b0*/  @!P1 SYNCS.PHASECHK.TRANS64 P1, [R3+URZ], R0 ;  /* 0x00000000030095a7 */ /* 0x000f24000802007f */
[----:B----4-:R-:W-:Y:S05]  /*c7c0*/  @!P1 BRA `(.L_x_17) ;  /* 0xfffffffc00f09947 */ /* 0x010fea000383ffff */
[----:B------:R-:W-:Y:S05]  /*c7d0*/  BRA `(.L_x_16) ;  /* 0xffffff48007c7947 */ /* 0x000fea000383ffff */
.L_x_22:
[----:B-1----:R-:W-:-:S04]  /*c7e0*/  IMAD.U32 R4, RZ, RZ, UR9 ;  /* 0x00000009ff047e24 */ /* 0x002fc8000f8e00ff */
[----:B------:R1:W2:Y:S03]  /*c7f0*/  SYNCS.PHASECHK.TRANS64.TRYWAIT P1, [R4+URZ], R3 ;  /* 0x00000003040075a7 */ /* 0x0002a6000802017f */
[----:B--2---:R-:W-:Y:S05]  /*c800*/  @!P1 NANOSLEEP.SYNCS 0x989680 ;  /* 0x009896800000995d */ /* 0x004fea0003900000 */
[----:B------:R-:W2:Y:S02]  /*c810*/  @!P1 SYNCS.PHASECHK.TRANS64 P1, [R4+URZ], R3 ;  /* 0x00000003040095a7 */ /* 0x000ea4000802007f */
[----:B--2---:R-:W-:Y:S05]  /*c820*/  @!P1 BRA `(.L_x_22) ;  /* 0xfffffffc00ec9947 */ /* 0x004fea000383ffff */
[----:B------:R-:W-:Y:S05]  /*c830*/  BRA `(.L_x_21) ;  /* 0xffffff5000707947 */ /* 0x000fea000383ffff */
.L_x_289:
[----:B------:R-:W-:Y:S01]  /*c840*/  BSSY B1, `(.L_x_307) ;  /* 0x0000006000017945 */ /* 0x000fe20003800000 */
[----:B------:R-:W-:-:S07]  /*c850*/  IMAD.MOV.U32 R15, RZ, RZ, -0x1 ;  /* 0xffffffffff0f7424 */ /* 0x000fce00078e00ff */
[----:B------:R-:W-:Y:S05]  /*c860*/  WARPSYNC.COLLECTIVE R15, `(.L_x_308) ;  /* 0x000000000f0c7348 */ /* 0x000fea0003c00000 */
[----:B------:R-:W-:Y:S02]  /*c870*/  ELECT P6, UR62, PT ;  /* 0x00000000003e782f */ /* 0x000fe400038c0000 */
[----:B------:R-:W-:Y:S01]  /*c880*/  MOV R14, UR62 ;  /* 0x0000003e000e7c02 */ /* 0x000fe20008000f00 */
[----:B------:R-:W-:Y:S10]  /*c890*/  ENDCOLLECTIVE ;  /* 0x000000000000791b */ /* 0x000ff40003800000 */
.L_x_308:
[----:B------:R-:W-:Y:S05]  /*c8a0*/  BSYNC B1 ;  /* 0x0000000000017941 */ /* 0x000fea0003800000 */
.L_x_307:
[----:B------:R-:W-:Y:S05]  /*c8b0*/  BRA `(.L_x_309) ;  /* 0xfffffff0005c7947 */ /* 0x000fea000383ffff */
.L_x_292:
[----:B0-----:R0:W1:Y:S02]  /*c8c0*/  SYNCS.PHASECHK.TRANS64.TRYWAIT P1, [R12+URZ+0x10], R7 ;  /* 0x000010070c0075a7 */ /* 0x001064000802017f */
[----:B-1----:R-:W-:Y:S05]  /*c8d0*/  @!P1 NANOSLEEP.SYNCS 0x989680 ;  /* 0x009896800000995d */ /* 0x002fea0003900000 */
[----:B------:R-:W1:Y:S02]  /*c8e0*/  @!P1 SYNCS.PHASECHK.TRANS64 P1, [R12+URZ+0x10], R7 ;  /* 0x000010070c0095a7 */ /* 0x000e64000802007f */
[----:B-1----:R-:W-:Y:S05]  /*c8f0*/  @!P1 BRA `(.L_x_292) ;  /* 0xfffffffc00f09947 */ /* 0x002fea000383ffff */
[----:B------:R-:W-:Y:S05]  /*c900*/  BRA `(.L_x_310) ;  /* 0xfffffff000907947 */ /* 0x000fea000383ffff */
.L_x_301:
[----:B------:R-:W-:Y:S01]  /*c910*/  BSSY B0, `(.L_x_311) ;  /* 0x0000006000007945 */ /* 0x000fe20003800000 */
[----:B------:R-:W-:-:S07]  /*c920*/  IMAD.MOV.U32 R15, RZ, RZ, -0x1 ;  /* 0xffffffffff0f7424 */ /* 0x000fce00078e00ff */
[----:B------:R-:W-:Y:S05]  /*c930*/  WARPSYNC.COLLECTIVE R15, `(.L_x_312) ;  /* 0x000000000f0c7348 */ /* 0x000fea0003c00000 */
[----:B------:R-:W-:Y:S02]  /*c940*/  ELECT P6, UR62, PT ;  /* 0x00000000003e782f */ /* 0x000fe400038c0000 */
[----:B------:R-:W-:Y:S01]  /*c950*/  MOV R14, UR62 ;  /* 0x0000003e000e7c02 */ /* 0x000fe20008000f00 */
[----:B------:R-:W-:Y:S10]  /*c960*/  ENDCOLLECTIVE ;  /* 0x000000000000791b */ /* 0x000ff40003800000 */
.L_x_312:
[----:B------:R-:W-:Y:S05]  /*c970*/  BSYNC B0 ;  /* 0x0000000000007941 */ /* 0x000fea0003800000 */
.L_x_311:
[----:B------:R-:W-:Y:S05]  /*c980*/  BRA `(.L_x_313) ;  /* 0xfffffffc00147947 */ /* 0x000fea000383ffff */
.L_x_305:
[----:B0-----:R0:W1:Y:S02]  /*c990*/  SYNCS.PHASECHK.TRANS64.TRYWAIT P0, [R7+URZ], R4 ;  /* 0x00000004070075a7 */ /* 0x001064000800017f */
[----:B-1----:R-:W-:Y:S05]  /*c9a0*/  @!P0 NANOSLEEP.SYNCS 0x989680 ;  /* 0x009896800000895d */ /* 0x002fea0003900000 */
[----:B------:R-:W1:Y:S02]  /*c9b0*/  @!P0 SYNCS.PHASECHK.TRANS64 P0, [R7+URZ], R4 ;  /* 0x00000004070085a7 */ /* 0x000e64000800007f */
[----:B-1----:R-:W-:Y:S05]  /*c9c0*/  @!P0 BRA `(.L_x_305) ;  /* 0xfffffffc00f08947 */ /* 0x002fea000383ffff */
[----:B------:R-:W-:Y:S05]  /*c9d0*/  BRA `(.L_x_314) ;  /* 0xfffffffc004c7947 */ /* 0x000fea000383ffff */
.L_x_315:
[----:B------:R-:W-:-:S00]  /*c9e0*/  BRA `(.L_x_315) ;  /* 0xfffffffc00fc7947 */ /* 0x000fc0000383ffff */
[----:B------:R-:W-:-:S00]  /*c9f0*/  NOP ;  /* 0x0000000000007918 */ /* 0x000fc00000000000 */
        /* <DEDUP_REMOVED lines=8> */
.L_x_316:


//--------------------- .nv.global.init           --------------------------
	.section	.nv.global.init,"aw",@progbits
.nv.global.init:
	.type		$str$22,@object
	.size		$str$22,($str$23 - $str$22)
$str$22:
        /*0000*/ 	.byte	0x6b, 0x5f, 0x74, 0x69, 0x6c, 0x65, 0x5f, 0x63, 0x6f, 0x75, 0x6e, 0x74, 0x20, 0x3e, 0x3d, 0x20
        /*0010*/ 	.byte	0x31, 0x00
	.type		$str$23,@object
	.size		$str$23,(__unnamed_1 - $str$23)
$str$23:
        /*0012*/ 	.byte	0x2f, 0x74, 0x6d, 0x70, 0x2f, 0x63, 0x75, 0x74, 0x6c, 0x61, 0x73, 0x73, 0x5f, 0x73, 0x77, 0x65
        /*0022*/ 	.byte	0x65, 0x70, 0x5f, 0x73, 0x72, 0x63, 0x2f, 0x69, 0x6e, 0x63, 0x6c, 0x75, 0x64, 0x65, 0x2f, 0x63
        /*0032*/ 	.byte	0x75, 0x74, 0x6c, 0x61, 0x73, 0x73, 0x2f, 0x67, 0x65, 0x6d, 0x6d, 0x2f, 0x63, 0x6f, 0x6c, 0x6c
        /*0042*/ 	.byte	0x65, 0x63, 0x74, 0x69, 0x76, 0x65, 0x2f, 0x73, 0x6d, 0x39, 0x30, 0x5f, 0x6d, 0x6d, 0x61, 0x5f
        /*0052*/ 	.byte	0x74, 0x6d, 0x61, 0x5f, 0x67, 0x6d, 0x6d, 0x61, 0x5f, 0x73, 0x73, 0x5f, 0x77, 0x61, 0x72, 0x70
        /*0062*/ 	.byte	0x73, 0x70, 0x65, 0x63, 0x69, 0x61, 0x6c, 0x69, 0x7a, 0x65, 0x64, 0x2e, 0x68, 0x70, 0x70, 0x00
	.type		__unnamed_1,@object
	.size		__unnamed_1,(.L_0 - __unnamed_1)
__unnamed_1:
        /*0072*/ 	.byte	0x76, 0x6f, 0x69, 0x64, 0x20, 0x63, 0x75, 0x74, 0x6c, 0x61, 0x73, 0x73, 0x3a, 0x3a, 0x67, 0x65
        /* <DEDUP_REMOVED lines=180> */
        /*0bc2*/ 	.byte	0x65, 0x6e, 0x74, 0x69, 0x74, 0x79, 0x5d, 0x00
.L_0:


//--------------------- .nv.shared._ZN7cutlass13device_kernelINS_4gemm6kernel13GemmUniversalIN4cute5tupleIJiiiiEEENS1_10collective13CollectiveMmaINS1_34MainloopSm90TmaGmmaWarpSpecializedILi2ENS5_IJNS4_1CILi1EEESB_SB_EEENS1_35KernelTmaWarpSpecializedCooperativeEEENS5_IJNSA_ILi256EEENSA_ILi128EEESG_EEENS_10bfloat16_tENS5_IJlSB_lEEESI_SJ_NS4_8TiledMMAINS4_8MMA_AtomIJNS4_4SM904GMMA28MMA_64x128x16_F32BF16BF16_SSILNSN_5MajorE0ELSP_0ELNSN_7ScaleInE1ELSQ_1EEEEEENS4_6LayoutINS5_IJNSA_ILi2EEESB_SB_EEENS5_IJSB_NSA_ILi0EEESW_EEEEENS5_IJNS4_10UnderscoreESZ_SZ_EEEEENS4_13SM90_TMA_LOADENS4_14ComposedLayoutINS4_7SwizzleILi3ELi4ELi3EEENS4_18smem_ptr_flag_bitsILi16EEENST_INS5_IJNSA_ILi8EEENSA_ILi64EEEEEENS5_IJS19_SB_EEEEEEEvNS4_8identityES12_S1D_vS1E_EENS_8epilogue10collective6detail29Sm90TmaWarpSpecializedAdapterINS1H_15DefaultEpilogueISI_SJ_SJ_NS1G_6thread17LinearCombinationISI_Li1EffLNS1L_9ScaleType4KindE0ELNS_15FloatRoundStyleE2ESI_EENS1_15EpilogueDefaultEEEEEvvEEEEvNT_6ParamsE --------------------------
	.section	.nv.shared._ZN7cutlass13device_kernelINS_4gemm6kernel13GemmUniversalIN4cute5tupleIJiiiiEEENS1_10collective13CollectiveMmaINS1_34MainloopSm90TmaGmmaWarpSpecializedILi2ENS5_IJNS4_1CILi1EEESB_SB_EEENS1_35KernelTmaWarpSpecializedCooperativeEEENS5_IJNSA_ILi256EEENSA_ILi128EEESG_EEENS_10bfloat16_tENS5_IJlSB_lEEESI_SJ_NS4_8TiledMMAINS4_8MMA_AtomIJNS4_4SM904GMMA28MMA_64x128x16_F32BF16BF16_SSILNSN_5MajorE0ELSP_0ELNSN_7ScaleInE1ELSQ_1EEEEEENS4_6LayoutINS5_IJNSA_ILi2EEESB_SB_EEENS5_IJSB_NSA_ILi0EEESW_EEEEENS5_IJNS4_10UnderscoreESZ_SZ_EEEEENS4_13SM90_TMA_LOADENS4_14ComposedLayoutINS4_7SwizzleILi3ELi4ELi3EEENS4_18smem_ptr_flag_bitsILi16EEENST_INS5_IJNSA_ILi8EEENSA_ILi64EEEEEENS5_IJS19_SB_EEEEEEEvNS4_8identityES12_S1D_vS1E_EENS_8epilogue10collective6detail29Sm90TmaWarpSpecializedAdapterINS1H_15DefaultEpilogueISI_SJ_SJ_NS1G_6thread17LinearCombinationISI_Li1EffLNS1L_9ScaleType4KindE0ELNS_15FloatRoundStyleE2ESI_EENS1_15EpilogueDefaultEEEEEvvEEEEvNT_6ParamsE,"aw",@nobits
	.sectionflags	@""
	.align	16
	.zero		1024


//--------------------- .nv.shared.reserved.0     --------------------------
	.section	.nv.shared.reserved.0,"aw",@nobits
	.weak		__nv_reservedSMEM_offset_0_alias
	.size		__nv_reservedSMEM_offset_0_alias, 0, 0
	.other		__nv_reservedSMEM_offset_0_alias,@"STO_CUDA_RESERVED_SHARED STV_DEFAULT"
__nv_reservedSMEM_offset_0_alias:
	.zero		0


//--------------------- .nv.global                --------------------------
	.section	.nv.global,"aw",@nobits
.nv.global:
	.type		_ZN39_INTERNAL_77658a7b_4_k_cu_0b690ab1_27164cute1_E,@object
	.size		_ZN39_INTERNAL_77658a7b_4_k_cu_0b690ab1_27164cute1_E,(_ZN39_INTERNAL_77658a7b_4_k_cu_0b690ab1_27164cuda3std3__45__cpo6cbeginE - _ZN39_INTERNAL_77658a7b_4_k_cu_0b690ab1_27164cute1_E)
_ZN39_INTERNAL_77658a7b_4_k_cu_0b690ab1_27164cute1_E:
	.zero		1
	.type		_ZN39_INTERNAL_77658a7b_4_k_cu_0b690ab1_27164cuda3std3__45__cpo6cbeginE,@object
	.size		_ZN39_INTERNAL_77658a7b_4_k_cu_0b690ab1_27164cuda3std3__45__cpo6cbeginE,(_ZN39_INTERNAL_77658a7b_4_k_cu_0b690ab1_27164cuda3std3__48in_placeE - _ZN39_INTERNAL_77658a7b_4_k_cu_0b690ab1_27164cuda3std3__45__cpo6cbeginE)
_ZN39_INTERNAL_77658a7b_4_k_cu_0b690ab1_27164cuda3std3__45__cpo6cbeginE:
	.zero		1
	.type		_ZN39_INTERNAL_77658a7b_4_k_cu_0b690ab1_27164cuda3std3__48in_placeE,@object
	.size		_ZN39_INTERNAL_77658a7b_4_k_cu_0b690ab1_27164cuda3std3__48in_placeE,(_ZN39_INTERNAL_77658a7b_4_k_cu_0b690ab1_27164cuda3std6ranges3__45__cpo9iter_moveE - _ZN39_INTERNAL_77658a7b_4_k_cu_0b690ab1_27164cuda3std3__48in_placeE)
_ZN39_INTERNAL_77658a7b_4_k_cu_0b690ab1_27164cuda3std3__48in_placeE:
	.zero		1
	.type		_ZN39_INTERNAL_77658a7b_4_k_cu_0b690ab1_27164cuda3std6ranges3__45__cpo9iter_moveE,@object
	.size		_ZN39_INTERNAL_77658a7b_4_k_cu_0b690ab1_27164cuda3std6ranges3__45__cpo9iter_moveE,(_ZN39_INTERNAL_77658a7b_4_k_cu_0b690ab1_27164cuda3std3__45__cpo5beginE - _ZN39_INTERNAL_77658a7b_4_k_cu_0b690ab1_27164cuda3std6ranges3__45__cpo9iter_moveE)
_ZN39_INTERNAL_77658a7b_4_k_cu_0b690ab1_27164cuda3std6ranges3__45__cpo9iter_moveE:
	.zero		1
	.type		_ZN39_INTERNAL_77658a7b_4_k_cu_0b690ab1_27164cuda3std3__45__cpo5beginE,@object
	.size		_ZN39_INTERNAL_77658a7b_4_k_cu_0b690ab1_27164cuda3std3__45__cpo5beginE,(_ZN39_INTERNAL_77658a7b_4_k_cu_0b690ab1_27164cuda3std3__441_GLOBAL__N__77658a7b_4_k_cu_0b690ab1_27166ignoreE - _ZN39_INTERNAL_77658a7b_4_k_cu_0b690ab1_27164cuda3std3__45__cpo5beginE)
_ZN39_INTERNAL_77658a7b_4_k_cu_0b690ab1_27164cuda3std3__45__cpo5beginE:
	.zero		1
	.type		_ZN39_INTERNAL_77658a7b_4_k_cu_0b690ab1_27164cuda3std3__441_GLOBAL__N__77658a7b_4_k_cu_0b690ab1_27166ignoreE,@object
	.size		_ZN39_INTERNAL_77658a7b_4_k_cu_0b690ab1_27164cuda3std3__441_GLOBAL__N__77658a7b_4_k_cu_0b690ab1_27166ignoreE,(_ZN39_INTERNAL_77658a7b_4_k_cu_0b690ab1_27164cute7productE - _ZN39_INTERNAL_77658a7b_4_k_cu_0b690ab1_27164cuda3std3__441_GLOBAL__N__77658a7b_4_k_cu_0b690ab1_27166ignoreE)
_ZN39_INTERNAL_77658a7b_4_k_cu_0b690ab1_27164cuda3std3__441_GLOBAL__N__77658a7b_4_k_cu_0b690ab1_27166ignoreE:
	.zero		1
	.type		_ZN39_INTERNAL_77658a7b_4_k_cu_0b690ab1_27164cute7productE,@object
	.size		_ZN39_INTERNAL_77658a7b_4_k_cu_0b690ab1_27164cute7productE,(_ZN39_INTERNAL_77658a7b_4_k_cu_0b690ab1_27164cuda3std3__45__cpo3endE - _ZN39_INTERNAL_77658a7b_4_k_cu_0b690ab1_27164cute7productE)
_ZN39_INTERNAL_77658a7b_4_k_cu_0b690ab1_27164cute7productE:
	.zero		1
	.type		_ZN39_INTERNAL_77658a7b_4_k_cu_0b690ab1_27164cuda3std3__45__cpo3endE,@object
	.size		_ZN39_INTERNAL_77658a7b_4_k_cu_0b690ab1_27164cuda3std3__45__cpo3endE,(_ZN39_INTERNAL_77658a7b_4_k_cu_0b690ab1_27164cuda3std3__419piecewise_constructE - _ZN39_INTERNAL_77658a7b_4_k_cu_0b690ab1_27164cuda3std3__45__cpo3endE)
_ZN39_INTERNAL_77658a7b_4_k_cu_0b690ab1_27164cuda3std3__45__cpo3endE:
	.zero		1
	.type		_ZN39_INTERNAL_77658a7b_4_k_cu_0b690ab1_27164cuda3std3__419piecewise_constructE,@object
	.size		_ZN39_INTERNAL_77658a7b_4_k_cu_0b690ab1_27164cuda3std3__419piecewise_constructE,(_ZN39_INTERNAL_77658a7b_4_k_cu_0b690ab1_27164cuda3std3__45__cpo4cendE - _ZN39_INTERNAL_77658a7b_4_k_cu_0b690ab1_27164cuda3std3__419piecewise_constructE)
_ZN39_INTERNAL_77658a7b_4_k_cu_0b690ab1_27164cuda3std3__419piecewise_constructE:
	.zero		1
	.type		_ZN39_INTERNAL_77658a7b_4_k_cu_0b690ab1_27164cuda3std3__45__cpo4cendE,@object
	.size		_ZN39_INTERNAL_77658a7b_4_k_cu_0b690ab1_27164cuda3std3__45__cpo4cendE,(_ZN39_INTERNAL_77658a7b_4_k_cu_0b690ab1_27164cuda3std6ranges3__45__cpo4swapE - _ZN39_INTERNAL_77658a7b_4_k_cu_0b690ab1_27164cuda3std3__45__cpo4cendE)
_ZN39_INTERNAL_77658a7b_4_k_cu_0b690ab1_27164cuda3std3__45__cpo4cendE:
	.zero		1
	.type		_ZN39_INTERNAL_77658a7b_4_k_cu_0b690ab1_27164cuda3std6ranges3__45__cpo4swapE,@object
	.size		_ZN39_INTERNAL_77658a7b_4_k_cu_0b690ab1_27164cuda3std6ranges3__45__cpo4swapE,(.L_8 - _ZN39_INTERNAL_77658a7b_4_k_cu_0b690ab1_27164cuda3std6ranges3__45__cpo4swapE)
_ZN39_INTERNAL_77658a7b_4_k_cu_0b690ab1_27164cuda3std6ranges3__45__cpo4swapE:
	.zero		1
.L_8:


//--------------------- .nv.constant0._ZN7cutlass13device_kernelINS_4gemm6kernel13GemmUniversalIN4cute5tupleIJiiiiEEENS1_10collective13CollectiveMmaINS1_34MainloopSm90TmaGmmaWarpSpecializedILi2ENS5_IJNS4_1CILi1EEESB_SB_EEENS1_35KernelTmaWarpSpecializedCooperativeEEENS5_IJNSA_ILi256EEENSA_ILi128EEESG_EEENS_10bfloat16_tENS5_IJlSB_lEEESI_SJ_NS4_8TiledMMAINS4_8MMA_AtomIJNS4_4SM904GMMA28MMA_64x128x16_F32BF16BF16_SSILNSN_5MajorE0ELSP_0ELNSN_7ScaleInE1ELSQ_1EEEEEENS4_6LayoutINS5_IJNSA_ILi2EEESB_SB_EEENS5_IJSB_NSA_ILi0EEESW_EEEEENS5_IJNS4_10UnderscoreESZ_SZ_EEEEENS4_13SM90_TMA_LOADENS4_14ComposedLayoutINS4_7SwizzleILi3ELi4ELi3EEENS4_18smem_ptr_flag_bitsILi16EEENST_INS5_IJNSA_ILi8EEENSA_ILi64EEEEEENS5_IJS19_SB_EEEEEEEvNS4_8identityES12_S1D_vS1E_EENS_8epilogue10collective6detail29Sm90TmaWarpSpecializedAdapterINS1H_15DefaultEpilogueISI_SJ_SJ_NS1G_6thread17LinearCombinationISI_Li1EffLNS1L_9ScaleType4KindE0ELNS_15FloatRoundStyleE2ESI_EENS1_15EpilogueDefaultEEEEEvvEEEEvNT_6ParamsE --------------------------
	.section	.nv.constant0._ZN7cutlass13device_kernelINS_4gemm6kernel13GemmUniversalIN4cute5tupleIJiiiiEEENS1_10collective13CollectiveMmaINS1_34MainloopSm90TmaGmmaWarpSpecializedILi2ENS5_IJNS4_1CILi1EEESB_SB_EEENS1_35KernelTmaWarpSpecializedCooperativeEEENS5_IJNSA_ILi256EEENSA_ILi128EEESG_EEENS_10bfloat16_tENS5_IJlSB_lEEESI_SJ_NS4_8TiledMMAINS4_8MMA_AtomIJNS4_4SM904GMMA28MMA_64x128x16_F32BF16BF16_SSILNSN_5MajorE0ELSP_0ELNSN_7ScaleInE1ELSQ_1EEEEEENS4_6LayoutINS5_IJNSA_ILi2EEESB_SB_EEENS5_IJSB_NSA_ILi0EEESW_EEEEENS5_IJNS4_10UnderscoreESZ_SZ_EEEEENS4_13SM90_TMA_LOADENS4_14ComposedLayoutINS4_7SwizzleILi3ELi4ELi3EEENS4_18smem_ptr_flag_bitsILi16EEENST_INS5_IJNSA_ILi8EEENSA_ILi64EEEEEENS5_IJS19_SB_EEEEEEEvNS4_8identityES12_S1D_vS1E_EENS_8epilogue10collective6detail29Sm90TmaWarpSpecializedAdapterINS1H_15DefaultEpilogueISI_SJ_SJ_NS1G_6thread17LinearCombinationISI_Li1EffLNS1L_9ScaleType4KindE0ELNS_15FloatRoundStyleE2ESI_EENS1_15EpilogueDefaultEEEEEvvEEEEvNT_6ParamsE,"a",@progbits
	.sectionflags	@""
	.align	4
.nv.constant0._ZN7cutlass13device_kernelINS_4gemm6kernel13GemmUniversalIN4cute5tupleIJiiiiEEENS1_10collective13CollectiveMmaINS1_34MainloopSm90TmaGmmaWarpSpecializedILi2ENS5_IJNS4_1CILi1EEESB_SB_EEENS1_35KernelTmaWarpSpecializedCooperativeEEENS5_IJNSA_ILi256EEENSA_ILi128EEESG_EEENS_10bfloat16_tENS5_IJlSB_lEEESI_SJ_NS4_8TiledMMAINS4_8MMA_AtomIJNS4_4SM904GMMA28MMA_64x128x16_F32BF16BF16_SSILNSN_5MajorE0ELSP_0ELNSN_7ScaleInE1ELSQ_1EEEEEENS4_6LayoutINS5_IJNSA_ILi2EEESB_SB_EEENS5_IJSB_NSA_ILi0EEESW_EEEEENS5_IJNS4_10UnderscoreESZ_SZ_EEEEENS4_13SM90_TMA_LOADENS4_14ComposedLayoutINS4_7SwizzleILi3ELi4ELi3EEENS4_18smem_ptr_flag_bitsILi16EEENST_INS5_IJNSA_ILi8EEENSA_ILi64EEEEEENS5_IJS19_SB_EEEEEEEvNS4_8identityES12_S1D_vS1E_EENS_8epilogue10collective6detail29Sm90TmaWarpSpecializedAdapterINS1H_15DefaultEpilogueISI_SJ_SJ_NS1G_6thread17LinearCombinationISI_Li1EffLNS1L_9ScaleType4KindE0ELNS_15FloatRoundStyleE2ESI_EENS1_15EpilogueDefaultEEEEEvvEEEEvNT_6ParamsE:
	.zero		1664


//--------------------- SYMBOLS --------------------------

	.type		.nv.reservedSmem.offset0,@object
	.size		.nv.reservedSmem.offset0,0x4
	.type		__assertfail,@function
